	.target	sm_100a

	.elftype	@"ET_EXEC"


//--------------------- .note.nv.tkinfo           --------------------------
	.section	.note.nv.tkinfo,"",@"SHT_NOTE"
	.sectionflags	@"SHF_NOTE_NV_TKINFO"
	.tkinfo
        /*0018*/ 	.word	0x00000002
        /*0030*/ 	.string	""
        /*0030*/ 	.string	"ptxas"
        /*0030*/ 	.string	"Cuda compilation tools, release 13.0, V13.0.88"
        /*0030*/ 	.string	"Build cuda_13.0.r13.0/compiler.36424714_0"
        /*0030*/ 	.string	"-arch sm_100a -m 64 "



//--------------------- .note.nv.cuinfo           --------------------------
	.section	.note.nv.cuinfo,"",@"SHT_NOTE"
	.sectionflags	@"SHF_NOTE_NV_CUINFO"
        /*0018*/ 	.short	0x0002
        /*001a*/ 	.short	0x0064
        /*001c*/ 	.short	0x0082
	.zero		2


//--------------------- .nv.info                  --------------------------
	.section	.nv.info,"",@"SHT_CUDA_INFO"
	.align	4


	//----- nvinfo : EIATTR_REGCOUNT
	.align		4
        /*0000*/ 	.byte	0x04, 0x2f
        /*0002*/ 	.short	(.L_19 - .L_18)
	.align		4
.L_18:
        /*0004*/ 	.word	index@(_ZN7cutlass13device_kernelINS_4conv6kernel13ConvUniversalINS1_16ConvProblemShapeILNS1_8OperatorE1ELi3EEENS1_10collective14CollectiveConvINS1_47MainloopSm100TmaUmmaWarpSpecializedImplicitGemmILS5_1ELi35ELi3ELi1ELi2EN4cute5tupleIJNSA_1CILi2EEENSC_ILi1EEESE_EEEEENSB_IJNSC_ILi128EEENSC_ILi64EEENSB_IJNSC_ILi32EEEEEEEEENS_10bfloat16_tESM_NSA_8TiledMMAINSA_8MMA_AtomIJNSA_26SM100_MMA_F16BF16_2x1SM_SSISM_SM_fLi128ELi64ELNSA_4UMMA5MajorE0ELSR_1ELNSQ_7ScaleInE0ELSS_0EEEEEENSA_6LayoutINSB_IJSE_SE_SE_EEENSB_IJNSC_ILi0EEESX_SX_EEEEENSB_IJNSA_10UnderscoreES10_S10_EEEEENS7_6detail27Sm100ImplicitGemmTileTraitsINSA_25SM100_TMA_2SM_LOAD_IM2COLENSA_14ComposedLayoutINSA_7SwizzleILi2ELi4ELi3EEENSA_18smem_ptr_flag_bitsILi16EEENSV_INSB_IJNSC_ILi8EEESJ_EEENSB_IJSJ_SE_EEEEEEEvEENS14_INSA_18SM100_TMA_2SM_LOADENS16_IS18_S1A_NSV_INSB_IJSJ_S1B_EEENSB_IJSE_SJ_EEEEEEEvEEEENS_8epilogue10collective18CollectiveEpilogueINS1O_23Sm100TmaWarpSpecializedILi3ELi2ELi16ELb1ELb0EEEJNSB_IJSI_SI_SK_EEENSB_IJNSV_ISI_SE_EENSV_INSB_IJNSC_ILi16EEESD_EEES1J_EEEEESM_NSB_IJNSB_IJllllEEESE_SX_EEESM_S20_NS1O_6fusion15FusionCallbacksIS1S_NS21_17LinearCombinationISM_fSM_fLNS_15FloatRoundStyleE2EEES1T_S1Y_JEEENSA_5SM1004TMEM4LOAD26SM100_TMEM_LOAD_32dp32b16xENSA_20SM90_TMA_LOAD_IM2COLENS16_INS17_ILi1ELi4ELi3EEES1A_NSV_INSB_IJS1B_S1V_EEENSB_IJS1V_SE_EEEEEEENSA_39AutoVectorizingCopyWithAssumedAlignmentILi128EEENSA_21SM90_TMA_STORE_IM2COLES2G_S2I_S2I_EEEvvEEEEvNT_6ParamsE)
        /*0008*/ 	.word	0x00000046


	//----- nvinfo : EIATTR_FRAME_SIZE
	.align		4
.L_19:
        /*000c*/ 	.byte	0x04, 0x11
        /*000e*/ 	.short	(.L_21 - .L_20)
	.align		4
.L_20:
        /*0010*/ 	.word	index@($__internal_2_$__cuda_sm10x_tcgen05_guardrail_trap_unallocated_columns_being_dealloced)
        /*0014*/ 	.word	0x00000008


	//----- nvinfo : EIATTR_FRAME_SIZE
	.align		4
.L_21:
        /*0018*/ 	.byte	0x04, 0x11
        /*001a*/ 	.short	(.L_23 - .L_22)
	.align		4
.L_22:
        /*001c*/ 	.word	index@($__internal_1_$__cuda_sm10x_tcgen05_guardrail_trap_phase_invalid_during_alloc)
        /*0020*/ 	.word	0x00000008


	//----- nvinfo : EIATTR_FRAME_SIZE
	.align		4
.L_23:
        /*0024*/ 	.byte	0x04, 0x11
        /*0026*/ 	.short	(.L_25 - .L_24)
	.align		4
.L_24:
        /*0028*/ 	.word	index@($__internal_0_$__cuda_sm10x_tcgen05_guardrail_trap_col_being_dealloced_not_returned_by_alloc)
        /*002c*/ 	.word	0x00000008


	//----- nvinfo : EIATTR_FRAME_SIZE
	.align		4
.L_25:
        /*0030*/ 	.byte	0x04, 0x11
        /*0032*/ 	.short	(.L_27 - .L_26)
	.align		4
.L_26:
        /*0034*/ 	.word	index@(_ZN7cutlass13device_kernelINS_4conv6kernel13ConvUniversalINS1_16ConvProblemShapeILNS1_8OperatorE1ELi3EEENS1_10collective14CollectiveConvINS1_47MainloopSm100TmaUmmaWarpSpecializedImplicitGemmILS5_1ELi35ELi3ELi1ELi2EN4cute5tupleIJNSA_1CILi2EEENSC_ILi1EEESE_EEEEENSB_IJNSC_ILi128EEENSC_ILi64EEENSB_IJNSC_ILi32EEEEEEEEENS_10bfloat16_tESM_NSA_8TiledMMAINSA_8MMA_AtomIJNSA_26SM100_MMA_F16BF16_2x1SM_SSISM_SM_fLi128ELi64ELNSA_4UMMA5MajorE0ELSR_1ELNSQ_7ScaleInE0ELSS_0EEEEEENSA_6LayoutINSB_IJSE_SE_SE_EEENSB_IJNSC_ILi0EEESX_SX_EEEEENSB_IJNSA_10UnderscoreES10_S10_EEEEENS7_6detail27Sm100ImplicitGemmTileTraitsINSA_25SM100_TMA_2SM_LOAD_IM2COLENSA_14ComposedLayoutINSA_7SwizzleILi2ELi4ELi3EEENSA_18smem_ptr_flag_bitsILi16EEENSV_INSB_IJNSC_ILi8EEESJ_EEENSB_IJSJ_SE_EEEEEEEvEENS14_INSA_18SM100_TMA_2SM_LOADENS16_IS18_S1A_NSV_INSB_IJSJ_S1B_EEENSB_IJSE_SJ_EEEEEEEvEEEENS_8epilogue10collective18CollectiveEpilogueINS1O_23Sm100TmaWarpSpecializedILi3ELi2ELi16ELb1ELb0EEEJNSB_IJSI_SI_SK_EEENSB_IJNSV_ISI_SE_EENSV_INSB_IJNSC_ILi16EEESD_EEES1J_EEEEESM_NSB_IJNSB_IJllllEEESE_SX_EEESM_S20_NS1O_6fusion15FusionCallbacksIS1S_NS21_17LinearCombinationISM_fSM_fLNS_15FloatRoundStyleE2EEES1T_S1Y_JEEENSA_5SM1004TMEM4LOAD26SM100_TMEM_LOAD_32dp32b16xENSA_20SM90_TMA_LOAD_IM2COLENS16_INS17_ILi1ELi4ELi3EEES1A_NSV_INSB_IJS1B_S1V_EEENSB_IJS1V_SE_EEEEEEENSA_39AutoVectorizingCopyWithAssumedAlignmentILi128EEENSA_21SM90_TMA_STORE_IM2COLES2G_S2I_S2I_EEEvvEEEEvNT_6ParamsE)
        /*0038*/ 	.word	0x00000008


	//----- nvinfo : EIATTR_MIN_STACK_SIZE
	.align		4
.L_27:
        /*003c*/ 	.byte	0x04, 0x12
        /*003e*/ 	.short	(.L_29 - .L_28)
	.align		4
.L_28:
        /*0040*/ 	.word	index@(_ZN7cutlass13device_kernelINS_4conv6kernel13ConvUniversalINS1_16ConvProblemShapeILNS1_8OperatorE1ELi3EEENS1_10collective14CollectiveConvINS1_47MainloopSm100TmaUmmaWarpSpecializedImplicitGemmILS5_1ELi35ELi3ELi1ELi2EN4cute5tupleIJNSA_1CILi2EEENSC_ILi1EEESE_EEEEENSB_IJNSC_ILi128EEENSC_ILi64EEENSB_IJNSC_ILi32EEEEEEEEENS_10bfloat16_tESM_NSA_8TiledMMAINSA_8MMA_AtomIJNSA_26SM100_MMA_F16BF16_2x1SM_SSISM_SM_fLi128ELi64ELNSA_4UMMA5MajorE0ELSR_1ELNSQ_7ScaleInE0ELSS_0EEEEEENSA_6LayoutINSB_IJSE_SE_SE_EEENSB_IJNSC_ILi0EEESX_SX_EEEEENSB_IJNSA_10UnderscoreES10_S10_EEEEENS7_6detail27Sm100ImplicitGemmTileTraitsINSA_25SM100_TMA_2SM_LOAD_IM2COLENSA_14ComposedLayoutINSA_7SwizzleILi2ELi4ELi3EEENSA_18smem_ptr_flag_bitsILi16EEENSV_INSB_IJNSC_ILi8EEESJ_EEENSB_IJSJ_SE_EEEEEEEvEENS14_INSA_18SM100_TMA_2SM_LOADENS16_IS18_S1A_NSV_INSB_IJSJ_S1B_EEENSB_IJSE_SJ_EEEEEEEvEEEENS_8epilogue10collective18CollectiveEpilogueINS1O_23Sm100TmaWarpSpecializedILi3ELi2ELi16ELb1ELb0EEEJNSB_IJSI_SI_SK_EEENSB_IJNSV_ISI_SE_EENSV_INSB_IJNSC_ILi16EEESD_EEES1J_EEEEESM_NSB_IJNSB_IJllllEEESE_SX_EEESM_S20_NS1O_6fusion15FusionCallbacksIS1S_NS21_17LinearCombinationISM_fSM_fLNS_15FloatRoundStyleE2EEES1T_S1Y_JEEENSA_5SM1004TMEM4LOAD26SM100_TMEM_LOAD_32dp32b16xENSA_20SM90_TMA_LOAD_IM2COLENS16_INS17_ILi1ELi4ELi3EEES1A_NSV_INSB_IJS1B_S1V_EEENSB_IJS1V_SE_EEEEEEENSA_39AutoVectorizingCopyWithAssumedAlignmentILi128EEENSA_21SM90_TMA_STORE_IM2COLES2G_S2I_S2I_EEEvvEEEEvNT_6ParamsE)
        /*0044*/ 	.word	0x00000008
.L_29:


//--------------------- .nv.compat                --------------------------
	.section	.nv.compat,"",@"SHT_CUDA_COMPAT_INFO"
	.align	4
        /*0000*/ 	.byte	0x02, 0x09, 0x01, 0x00, 0x02, 0x02, 0x02, 0x00, 0x02, 0x05, 0x05, 0x00, 0x03, 0x07, 0x01, 0x01
        /*0010*/ 	.byte	0x02, 0x03, 0x01, 0x00, 0x02, 0x06, 0x01, 0x00, 0x04, 0x0b, 0x08, 0x00, 0x09, 0x00, 0x00, 0x00
        /*0020*/ 	.byte	0x00, 0x00, 0x00, 0x00


//--------------------- .nv.info._ZN7cutlass13device_kernelINS_4conv6kernel13ConvUniversalINS1_16ConvProblemShapeILNS1_8OperatorE1ELi3EEENS1_10collective14CollectiveConvINS1_47MainloopSm100TmaUmmaWarpSpecializedImplicitGemmILS5_1ELi35ELi3ELi1ELi2EN4cute5tupleIJNSA_1CILi2EEENSC_ILi1EEESE_EEEEENSB_IJNSC_ILi128EEENSC_ILi64EEENSB_IJNSC_ILi32EEEEEEEEENS_10bfloat16_tESM_NSA_8TiledMMAINSA_8MMA_AtomIJNSA_26SM100_MMA_F16BF16_2x1SM_SSISM_SM_fLi128ELi64ELNSA_4UMMA5MajorE0ELSR_1ELNSQ_7ScaleInE0ELSS_0EEEEEENSA_6LayoutINSB_IJSE_SE_SE_EEENSB_IJNSC_ILi0EEESX_SX_EEEEENSB_IJNSA_10UnderscoreES10_S10_EEEEENS7_6detail27Sm100ImplicitGemmTileTraitsINSA_25SM100_TMA_2SM_LOAD_IM2COLENSA_14ComposedLayoutINSA_7SwizzleILi2ELi4ELi3EEENSA_18smem_ptr_flag_bitsILi16EEENSV_INSB_IJNSC_ILi8EEESJ_EEENSB_IJSJ_SE_EEEEEEEvEENS14_INSA_18SM100_TMA_2SM_LOADENS16_IS18_S1A_NSV_INSB_IJSJ_S1B_EEENSB_IJSE_SJ_EEEEEEEvEEEENS_8epilogue10collective18CollectiveEpilogueINS1O_23Sm100TmaWarpSpecializedILi3ELi2ELi16ELb1ELb0EEEJNSB_IJSI_SI_SK_EEENSB_IJNSV_ISI_SE_EENSV_INSB_IJNSC_ILi16EEESD_EEES1J_EEEEESM_NSB_IJNSB_IJllllEEESE_SX_EEESM_S20_NS1O_6fusion15FusionCallbacksIS1S_NS21_17LinearCombinationISM_fSM_fLNS_15FloatRoundStyleE2EEES1T_S1Y_JEEENSA_5SM1004TMEM4LOAD26SM100_TMEM_LOAD_32dp32b16xENSA_20SM90_TMA_LOAD_IM2COLENS16_INS17_ILi1ELi4ELi3EEES1A_NSV_INSB_IJS1B_S1V_EEENSB_IJS1V_SE_EEEEEEENSA_39AutoVectorizingCopyWithAssumedAlignmentILi128EEENSA_21SM90_TMA_STORE_IM2COLES2G_S2I_S2I_EEEvvEEEEvNT_6ParamsE --------------------------
	.section	.nv.info._ZN7cutlass13device_kernelINS_4conv6kernel13ConvUniversalINS1_16ConvProblemShapeILNS1_8OperatorE1ELi3EEENS1_10collective14CollectiveConvINS1_47MainloopSm100TmaUmmaWarpSpecializedImplicitGemmILS5_1ELi35ELi3ELi1ELi2EN4cute5tupleIJNSA_1CILi2EEENSC_ILi1EEESE_EEEEENSB_IJNSC_ILi128EEENSC_ILi64EEENSB_IJNSC_ILi32EEEEEEEEENS_10bfloat16_tESM_NSA_8TiledMMAINSA_8MMA_AtomIJNSA_26SM100_MMA_F16BF16_2x1SM_SSISM_SM_fLi128ELi64ELNSA_4UMMA5MajorE0ELSR_1ELNSQ_7ScaleInE0ELSS_0EEEEEENSA_6LayoutINSB_IJSE_SE_SE_EEENSB_IJNSC_ILi0EEESX_SX_EEEEENSB_IJNSA_10UnderscoreES10_S10_EEEEENS7_6detail27Sm100ImplicitGemmTileTraitsINSA_25SM100_TMA_2SM_LOAD_IM2COLENSA_14ComposedLayoutINSA_7SwizzleILi2ELi4ELi3EEENSA_18smem_ptr_flag_bitsILi16EEENSV_INSB_IJNSC_ILi8EEESJ_EEENSB_IJSJ_SE_EEEEEEEvEENS14_INSA_18SM100_TMA_2SM_LOADENS16_IS18_S1A_NSV_INSB_IJSJ_S1B_EEENSB_IJSE_SJ_EEEEEEEvEEEENS_8epilogue10collective18CollectiveEpilogueINS1O_23Sm100TmaWarpSpecializedILi3ELi2ELi16ELb1ELb0EEEJNSB_IJSI_SI_SK_EEENSB_IJNSV_ISI_SE_EENSV_INSB_IJNSC_ILi16EEESD_EEES1J_EEEEESM_NSB_IJNSB_IJllllEEESE_SX_EEESM_S20_NS1O_6fusion15FusionCallbacksIS1S_NS21_17LinearCombinationISM_fSM_fLNS_15FloatRoundStyleE2EEES1T_S1Y_JEEENSA_5SM1004TMEM4LOAD26SM100_TMEM_LOAD_32dp32b16xENSA_20SM90_TMA_LOAD_IM2COLENS16_INS17_ILi1ELi4ELi3EEES1A_NSV_INSB_IJS1B_S1V_EEENSB_IJS1V_SE_EEEEEEENSA_39AutoVectorizingCopyWithAssumedAlignmentILi128EEENSA_21SM90_TMA_STORE_IM2COLES2G_S2I_S2I_EEEvvEEEEvNT_6ParamsE,"",@"SHT_CUDA_INFO"
	.sectionflags	@""
	.align	4


	//----- nvinfo : EIATTR_CUDA_API_VERSION
	.align		4
        /*0000*/ 	.byte	0x04, 0x37
        /*0002*/ 	.short	(.L_31 - .L_30)
.L_30:
        /*0004*/ 	.word	0x00000082


	//----- nvinfo : EIATTR_KPARAM_INFO
	.align		4
.L_31:
        /*0008*/ 	.byte	0x04, 0x17
        /*000a*/ 	.short	(.L_33 - .L_32)
.L_32:
        /*000c*/ 	.word	0x00000000
        /*0010*/ 	.short	0x0000
        /*0012*/ 	.short	0x0000
        /*0014*/ 	.byte	0x00, 0xf0, 0x01, 0x24


	//----- nvinfo : EIATTR_AT_ENTRY_FRAGMENTS
	.align		4
.L_33:
        /*0018*/ 	.byte	0x04, 0x4f
        /*001a*/ 	.short	(.L_35 - .L_34)


	//   ....[0]....
.L_34:
        /*001c*/ 	.word	0x00000007


	//----- nvinfo : EIATTR_RESERVED_SMEM_USED
	.align		4
.L_35:
        /*0020*/ 	.byte	0x01, 0x41
	.zero		2


	//----- nvinfo : EIATTR_SPARSE_MMA_MASK
	.align		4
        /*0024*/ 	.byte	0x03, 0x50
        /*0026*/ 	.short	0x0000


	//----- nvinfo : EIATTR_TCGEN05_2CTA_USED
	.align		4
        /*0028*/ 	.byte	0x01, 0x52
	.zero		2


	//----- nvinfo : EIATTR_MAXREG_COUNT
	.align		4
        /*002c*/ 	.byte	0x03, 0x1b
        /*002e*/ 	.short	0x00ff


	//----- nvinfo : EIATTR_NUM_BARRIERS
	.align		4
        /*0030*/ 	.byte	0x02, 0x4c
        /*0032*/ 	.byte	0x07
	.zero		1


	//----- nvinfo : EIATTR_EXTERNS
	.align		4
        /*0034*/ 	.byte	0x04, 0x0f
        /*0036*/ 	.short	(.L_37 - .L_36)


	//   ....[0]....
	.align		4
.L_36:
        /*0038*/ 	.word	index@(__assertfail)


	//----- nvinfo : EIATTR_MERCURY_ISA_VERSION
	.align		4
.L_37:
        /*003c*/ 	.byte	0x03, 0x5f
        /*003e*/ 	.short	0x0101


	//----- nvinfo : EIATTR_INT_WARP_WIDE_INSTR_OFFSETS
	.align		4
        /*0040*/ 	.byte	0x04, 0x31
        /*0042*/ 	.short	(.L_39 - .L_38)


	//   ....[0]....
.L_38:
        /*0044*/ 	.word	0x00001040


	//   ....[1]....
        /*0048*/ 	.word	0x000010f0


	//   ....[2]....
        /*004c*/ 	.word	0x00005a70


	//   ....[3]....
        /*0050*/ 	.word	0x00005a90


	//   ....[4]....
        /*0054*/ 	.word	0x00005ac0


	//   ....[5]....
        /*0058*/ 	.word	0x000067e0


	//   ....[6]....
        /*005c*/ 	.word	0x00006940


	//   ....[7]....
        /*0060*/ 	.word	0x000069a0


	//   ....[8]....
        /*0064*/ 	.word	0x00006b40


	//   ....[9]....
        /*0068*/ 	.word	0x00006c20


	//   ....[10]....
        /*006c*/ 	.word	0x00006cb0


	//----- nvinfo : EIATTR_COOP_GROUP_MASK_REGIDS
	.align		4
.L_39:
        /*0070*/ 	.byte	0x04, 0x29
        /*0072*/ 	.short	(.L_41 - .L_40)


	//   ....[0]....
.L_40:
        /*0074*/ 	.word	0xffffffff


	//   ....[1]....
        /*0078*/ 	.word	0xffffffff


	//   ....[2]....
        /*007c*/ 	.word	0xffffffff


	//   ....[3]....
        /*0080*/ 	.word	0xffffffff


	//   ....[4]....
        /*0084*/ 	.word	0xffffffff


	//   ....[5]....
        /*0088*/ 	.word	0xffffffff


	//   ....[6]....
        /*008c*/ 	.word	0xffffffff


	//   ....[7]....
        /*0090*/ 	.word	0xffffffff


	//   ....[8]....
        /*0094*/ 	.word	0xffffffff


	//   ....[9]....
        /*0098*/ 	.word	0xffffffff


	//   ....[10]....
        /*009c*/ 	.word	0xffffffff


	//   ....[11]....
        /*00a0*/ 	.word	0xffffffff


	//   ....[12]....
        /*00a4*/ 	.word	0xffffffff


	//----- nvinfo : EIATTR_COOP_GROUP_INSTR_OFFSETS
	.align		4
.L_41:
        /*00a8*/ 	.byte	0x04, 0x28
        /*00aa*/ 	.short	(.L_43 - .L_42)


	//   ....[0]....
.L_42:
        /*00ac*/ 	.word	0x000000d0


	//   ....[1]....
        /*00b0*/ 	.word	0x00000540


	//   ....[2]....
        /*00b4*/ 	.word	0x00000af0


	//   ....[3]....
        /*00b8*/ 	.word	0x00000c70


	//   ....[4]....
        /*00bc*/ 	.word	0x00000d70


	//   ....[5]....
        /*00c0*/ 	.word	0x00000ec0


	//   ....[6]....
        /*00c4*/ 	.word	0x00001160


	//   ....[7]....
        /*00c8*/ 	.word	0x00002a90


	//   ....[8]....
        /*00cc*/ 	.word	0x00004a40


	//   ....[9]....
        /*00d0*/ 	.word	0x00004f10


	//   ....[10]....
        /*00d4*/ 	.word	0x00004f40


	//   ....[11]....
        /*00d8*/ 	.word	0x00005980


	//   ....[12]....
        /*00dc*/ 	.word	0x00005b90


	//----- nvinfo : EIATTR_VRC_CTA_INIT_COUNT
	.align		4
.L_43:
        /*00e0*/ 	.byte	0x02, 0x4a
        /*00e2*/ 	.byte	0x80
	.zero		1


	//----- nvinfo : EIATTR_SYSCALL_OFFSETS
	.align		4
        /*00e4*/ 	.byte	0x04, 0x46
        /*00e6*/ 	.short	(.L_45 - .L_44)


	//   ....[0]....
.L_44:
        /*00e8*/ 	.word	0x00007910


	//   ....[1]....
        /*00ec*/ 	.word	0x00007a00


	//   ....[2]....
        /*00f0*/ 	.word	0x000083c0


	//   ....[3]....
        /*00f4*/ 	.word	0x00008d90


	//----- nvinfo : EIATTR_MBARRIER_INSTR_OFFSETS
	.align		4
.L_45:
        /*00f8*/ 	.byte	0x04, 0x39
        /*00fa*/ 	.short	(.L_47 - .L_46)


	//   ....[0]....
.L_46:
        /*00fc*/ 	.word	0x00000670
        /*0100*/ 	.word	0x000000ff
        /*0104*/ 	.word	0x00000000
        /*0108*/ 	.short	0x0100
        /*010a*/ 	.byte	0x04
	.zero		1


	//   ....[1]....
        /*010c*/ 	.word	0x00000680
        /*0110*/ 	.word	0x000000ff
        /*0114*/ 	.word	0x00000118
        /*0118*/ 	.short	0x0100
        /*011a*/ 	.byte	0x04
	.zero		1


	//   ....[2]....
        /*011c*/ 	.word	0x00000690
        /*0120*/ 	.word	0x000000ff
        /*0124*/ 	.word	0x00000008
        /*0128*/ 	.short	0x0100
        /*012a*/ 	.byte	0x04
	.zero		1


	//   ....[3]....
        /*012c*/ 	.word	0x000006a0
        /*0130*/ 	.word	0x000000ff
        /*0134*/ 	.word	0x00000120
        /*0138*/ 	.short	0x0100
        /*013a*/ 	.byte	0x04
	.zero		1


	//   ....[4]....
        /*013c*/ 	.word	0x000006b0
        /*0140*/ 	.word	0x000000ff
        /*0144*/ 	.word	0x00000010
        /*0148*/ 	.short	0x0100
        /*014a*/ 	.byte	0x04
	.zero		1


	//   ....[5]....
        /*014c*/ 	.word	0x000006c0
        /*0150*/ 	.word	0x000000ff
        /*0154*/ 	.word	0x00000128
        /*0158*/ 	.short	0x0100
        /*015a*/ 	.byte	0x04
	.zero		1


	//   ....[6]....
        /*015c*/ 	.word	0x000006d0
        /*0160*/ 	.word	0x000000ff
        /*0164*/ 	.word	0x00000018
        /*0168*/ 	.short	0x0100
        /*016a*/ 	.byte	0x04
	.zero		1


	//   ....[7]....
        /*016c*/ 	.word	0x000006e0
        /*0170*/ 	.word	0x000000ff
        /*0174*/ 	.word	0x00000130
        /*0178*/ 	.short	0x0100
        /*017a*/ 	.byte	0x04
	.zero		1


	//   ....[8]....
        /*017c*/ 	.word	0x000006f0
        /*0180*/ 	.word	0x000000ff
        /*0184*/ 	.word	0x00000020
        /*0188*/ 	.short	0x0100
        /*018a*/ 	.byte	0x04
	.zero		1


	//   ....[9]....
        /*018c*/ 	.word	0x00000700
        /*0190*/ 	.word	0x000000ff
        /*0194*/ 	.word	0x00000138
        /*0198*/ 	.short	0x0100
        /*019a*/ 	.byte	0x04
	.zero		1


	//   ....[10]....
        /*019c*/ 	.word	0x00000710
        /*01a0*/ 	.word	0x000000ff
        /*01a4*/ 	.word	0x00000028
        /*01a8*/ 	.short	0x0100
        /*01aa*/ 	.byte	0x04
	.zero		1


	//   ....[11]....
        /*01ac*/ 	.word	0x00000720
        /*01b0*/ 	.word	0x000000ff
        /*01b4*/ 	.word	0x00000140
        /*01b8*/ 	.short	0x0100
        /*01ba*/ 	.byte	0x04
	.zero		1


	//   ....[12]....
        /*01bc*/ 	.word	0x00000730
        /*01c0*/ 	.word	0x000000ff
        /*01c4*/ 	.word	0x00000030
        /*01c8*/ 	.short	0x0100
        /*01ca*/ 	.byte	0x04
	.zero		1


	//   ....[13]....
        /*01cc*/ 	.word	0x00000740
        /*01d0*/ 	.word	0x000000ff
        /*01d4*/ 	.word	0x00000148
        /*01d8*/ 	.short	0x0100
        /*01da*/ 	.byte	0x04
	.zero		1


	//   ....[14]....
        /*01dc*/ 	.word	0x00000750
        /*01e0*/ 	.word	0x000000ff
        /*01e4*/ 	.word	0x00000038
        /*01e8*/ 	.short	0x0100
        /*01ea*/ 	.byte	0x04
	.zero		1


	//   ....[15]....
        /*01ec*/ 	.word	0x00000760
        /*01f0*/ 	.word	0x000000ff
        /*01f4*/ 	.word	0x00000150
        /*01f8*/ 	.short	0x0100
        /*01fa*/ 	.byte	0x04
	.zero		1


	//   ....[16]....
        /*01fc*/ 	.word	0x00000770
        /*0200*/ 	.word	0x000000ff
        /*0204*/ 	.word	0x00000040
        /*0208*/ 	.short	0x0100
        /*020a*/ 	.byte	0x04
	.zero		1


	//   ....[17]....
        /*020c*/ 	.word	0x00000780
        /*0210*/ 	.word	0x000000ff
        /*0214*/ 	.word	0x00000158
        /*0218*/ 	.short	0x0100
        /*021a*/ 	.byte	0x04
	.zero		1


	//   ....[18]....
        /*021c*/ 	.word	0x00000790
        /*0220*/ 	.word	0x000000ff
        /*0224*/ 	.word	0x00000048
        /*0228*/ 	.short	0x0100
        /*022a*/ 	.byte	0x04
	.zero		1


	//   ....[19]....
        /*022c*/ 	.word	0x000007a0
        /*0230*/ 	.word	0x000000ff
        /*0234*/ 	.word	0x00000160
        /*0238*/ 	.short	0x0100
        /*023a*/ 	.byte	0x04
	.zero		1


	//   ....[20]....
        /*023c*/ 	.word	0x000007b0
        /*0240*/ 	.word	0x000000ff
        /*0244*/ 	.word	0x00000050
        /*0248*/ 	.short	0x0100
        /*024a*/ 	.byte	0x04
	.zero		1


	//   ....[21]....
        /*024c*/ 	.word	0x000007c0
        /*0250*/ 	.word	0x000000ff
        /*0254*/ 	.word	0x00000168
        /*0258*/ 	.short	0x0100
        /*025a*/ 	.byte	0x04
	.zero		1


	//   ....[22]....
        /*025c*/ 	.word	0x000007d0
        /*0260*/ 	.word	0x000000ff
        /*0264*/ 	.word	0x00000058
        /*0268*/ 	.short	0x0100
        /*026a*/ 	.byte	0x04
	.zero		1


	//   ....[23]....
        /*026c*/ 	.word	0x000007e0
        /*0270*/ 	.word	0x000000ff
        /*0274*/ 	.word	0x00000170
        /*0278*/ 	.short	0x0100
        /*027a*/ 	.byte	0x04
	.zero		1


	//   ....[24]....
        /*027c*/ 	.word	0x000007f0
        /*0280*/ 	.word	0x000000ff
        /*0284*/ 	.word	0x00000060
        /*0288*/ 	.short	0x0100
        /*028a*/ 	.byte	0x04
	.zero		1


	//   ....[25]....
        /*028c*/ 	.word	0x00000800
        /*0290*/ 	.word	0x000000ff
        /*0294*/ 	.word	0x00000178
        /*0298*/ 	.short	0x0100
        /*029a*/ 	.byte	0x04
	.zero		1


	//   ....[26]....
        /*029c*/ 	.word	0x00000810
        /*02a0*/ 	.word	0x000000ff
        /*02a4*/ 	.word	0x00000068
        /*02a8*/ 	.short	0x0100
        /*02aa*/ 	.byte	0x04
	.zero		1


	//   ....[27]....
        /*02ac*/ 	.word	0x00000820
        /*02b0*/ 	.word	0x000000ff
        /*02b4*/ 	.word	0x00000180
        /*02b8*/ 	.short	0x0100
        /*02ba*/ 	.byte	0x04
	.zero		1


	//   ....[28]....
        /*02bc*/ 	.word	0x00000830
        /*02c0*/ 	.word	0x000000ff
        /*02c4*/ 	.word	0x00000070
        /*02c8*/ 	.short	0x0100
        /*02ca*/ 	.byte	0x04
	.zero		1


	//   ....[29]....
        /*02cc*/ 	.word	0x00000840
        /*02d0*/ 	.word	0x000000ff
        /*02d4*/ 	.word	0x00000188
        /*02d8*/ 	.short	0x0100
        /*02da*/ 	.byte	0x04
	.zero		1


	//   ....[30]....
        /*02dc*/ 	.word	0x00000850
        /*02e0*/ 	.word	0x000000ff
        /*02e4*/ 	.word	0x00000078
        /*02e8*/ 	.short	0x0100
        /*02ea*/ 	.byte	0x04
	.zero		1


	//   ....[31]....
        /*02ec*/ 	.word	0x00000860
        /*02f0*/ 	.word	0x000000ff
        /*02f4*/ 	.word	0x00000190
        /*02f8*/ 	.short	0x0100
        /*02fa*/ 	.byte	0x04
	.zero		1


	//   ....[32]....
        /*02fc*/ 	.word	0x00000870
        /*0300*/ 	.word	0x000000ff
        /*0304*/ 	.word	0x00000080
        /*0308*/ 	.short	0x0100
        /*030a*/ 	.byte	0x04
	.zero		1


	//   ....[33]....
        /*030c*/ 	.word	0x00000880
        /*0310*/ 	.word	0x000000ff
        /*0314*/ 	.word	0x00000198
        /*0318*/ 	.short	0x0100
        /*031a*/ 	.byte	0x04
	.zero		1


	//   ....[34]....
        /*031c*/ 	.word	0x00000890
        /*0320*/ 	.word	0x000000ff
        /*0324*/ 	.word	0x00000088
        /*0328*/ 	.short	0x0100
        /*032a*/ 	.byte	0x04
	.zero		1


	//   ....[35]....
        /*032c*/ 	.word	0x000008a0
        /*0330*/ 	.word	0x000000ff
        /*0334*/ 	.word	0x000001a0
        /*0338*/ 	.short	0x0100
        /*033a*/ 	.byte	0x04
	.zero		1


	//   ....[36]....
        /*033c*/ 	.word	0x000008b0
        /*0340*/ 	.word	0x000000ff
        /*0344*/ 	.word	0x00000090
        /*0348*/ 	.short	0x0100
        /*034a*/ 	.byte	0x04
	.zero		1


	//   ....[37]....
        /*034c*/ 	.word	0x000008c0
        /*0350*/ 	.word	0x000000ff
        /*0354*/ 	.word	0x000001a8
        /*0358*/ 	.short	0x0100
        /*035a*/ 	.byte	0x04
	.zero		1


	//   ....[38]....
        /*035c*/ 	.word	0x000008d0
        /*0360*/ 	.word	0x000000ff
        /*0364*/ 	.word	0x00000098
        /*0368*/ 	.short	0x0100
        /*036a*/ 	.byte	0x04
	.zero		1


	//   ....[39]....
        /*036c*/ 	.word	0x000008e0
        /*0370*/ 	.word	0x000000ff
        /*0374*/ 	.word	0x000001b0
        /*0378*/ 	.short	0x0100
        /*037a*/ 	.byte	0x04
	.zero		1


	//   ....[40]....
        /*037c*/ 	.word	0x000008f0
        /*0380*/ 	.word	0x000000ff
        /*0384*/ 	.word	0x000000a0
        /*0388*/ 	.short	0x0100
        /*038a*/ 	.byte	0x04
	.zero		1


	//   ....[41]....
        /*038c*/ 	.word	0x00000900
        /*0390*/ 	.word	0x000000ff
        /*0394*/ 	.word	0x000001b8
        /*0398*/ 	.short	0x0100
        /*039a*/ 	.byte	0x04
	.zero		1


	//   ....[42]....
        /*039c*/ 	.word	0x00000910
        /*03a0*/ 	.word	0x000000ff
        /*03a4*/ 	.word	0x000000a8
        /*03a8*/ 	.short	0x0100
        /*03aa*/ 	.byte	0x04
	.zero		1


	//   ....[43]....
        /*03ac*/ 	.word	0x00000920
        /*03b0*/ 	.word	0x000000ff
        /*03b4*/ 	.word	0x000001c0
        /*03b8*/ 	.short	0x0100
        /*03ba*/ 	.byte	0x04
	.zero		1


	//   ....[44]....
        /*03bc*/ 	.word	0x00000930
        /*03c0*/ 	.word	0x000000ff
        /*03c4*/ 	.word	0x000000b0
        /*03c8*/ 	.short	0x0100
        /*03ca*/ 	.byte	0x04
	.zero		1


	//   ....[45]....
        /*03cc*/ 	.word	0x00000940
        /*03d0*/ 	.word	0x000000ff
        /*03d4*/ 	.word	0x000001c8
        /*03d8*/ 	.short	0x0100
        /*03da*/ 	.byte	0x04
	.zero		1


	//   ....[46]....
        /*03dc*/ 	.word	0x00000950
        /*03e0*/ 	.word	0x000000ff
        /*03e4*/ 	.word	0x000000b8
        /*03e8*/ 	.short	0x0100
        /*03ea*/ 	.byte	0x04
	.zero		1


	//   ....[47]....
        /*03ec*/ 	.word	0x00000960
        /*03f0*/ 	.word	0x000000ff
        /*03f4*/ 	.word	0x000001d0
        /*03f8*/ 	.short	0x0100
        /*03fa*/ 	.byte	0x04
	.zero		1


	//   ....[48]....
        /*03fc*/ 	.word	0x00000970
        /*0400*/ 	.word	0x000000ff
        /*0404*/ 	.word	0x000000c0
        /*0408*/ 	.short	0x0100
        /*040a*/ 	.byte	0x04
	.zero		1


	//   ....[49]....
        /*040c*/ 	.word	0x00000980
        /*0410*/ 	.word	0x000000ff
        /*0414*/ 	.word	0x000001d8
        /*0418*/ 	.short	0x0100
        /*041a*/ 	.byte	0x04
	.zero		1


	//   ....[50]....
        /*041c*/ 	.word	0x00000990
        /*0420*/ 	.word	0x000000ff
        /*0424*/ 	.word	0x000000c8
        /*0428*/ 	.short	0x0100
        /*042a*/ 	.byte	0x04
	.zero		1


	//   ....[51]....
        /*042c*/ 	.word	0x000009a0
        /*0430*/ 	.word	0x000000ff
        /*0434*/ 	.word	0x000001e0
        /*0438*/ 	.short	0x0100
        /*043a*/ 	.byte	0x04
	.zero		1


	//   ....[52]....
        /*043c*/ 	.word	0x000009b0
        /*0440*/ 	.word	0x000000ff
        /*0444*/ 	.word	0x000000d0
        /*0448*/ 	.short	0x0100
        /*044a*/ 	.byte	0x04
	.zero		1


	//   ....[53]....
        /*044c*/ 	.word	0x000009c0
        /*0450*/ 	.word	0x000000ff
        /*0454*/ 	.word	0x000001e8
        /*0458*/ 	.short	0x0100
        /*045a*/ 	.byte	0x04
	.zero		1


	//   ....[54]....
        /*045c*/ 	.word	0x000009d0
        /*0460*/ 	.word	0x000000ff
        /*0464*/ 	.word	0x000000d8
        /*0468*/ 	.short	0x0100
        /*046a*/ 	.byte	0x04
	.zero		1


	//   ....[55]....
        /*046c*/ 	.word	0x000009e0
        /*0470*/ 	.word	0x000000ff
        /*0474*/ 	.word	0x000001f0
        /*0478*/ 	.short	0x0100
        /*047a*/ 	.byte	0x04
	.zero		1


	//   ....[56]....
        /*047c*/ 	.word	0x000009f0
        /*0480*/ 	.word	0x000000ff
        /*0484*/ 	.word	0x000000e0
        /*0488*/ 	.short	0x0100
        /*048a*/ 	.byte	0x04
	.zero		1


	//   ....[57]....
        /*048c*/ 	.word	0x00000a00
        /*0490*/ 	.word	0x000000ff
        /*0494*/ 	.word	0x000001f8
        /*0498*/ 	.short	0x0100
        /*049a*/ 	.byte	0x04
	.zero		1


	//   ....[58]....
        /*049c*/ 	.word	0x00000a10
        /*04a0*/ 	.word	0x000000ff
        /*04a4*/ 	.word	0x000000e8
        /*04a8*/ 	.short	0x0100
        /*04aa*/ 	.byte	0x04
	.zero		1


	//   ....[59]....
        /*04ac*/ 	.word	0x00000a20
        /*04b0*/ 	.word	0x000000ff
        /*04b4*/ 	.word	0x00000200
        /*04b8*/ 	.short	0x0100
        /*04ba*/ 	.byte	0x04
	.zero		1


	//   ....[60]....
        /*04bc*/ 	.word	0x00000a30
        /*04c0*/ 	.word	0x000000ff
        /*04c4*/ 	.word	0x000000f0
        /*04c8*/ 	.short	0x0100
        /*04ca*/ 	.byte	0x04
	.zero		1


	//   ....[61]....
        /*04cc*/ 	.word	0x00000a40
        /*04d0*/ 	.word	0x000000ff
        /*04d4*/ 	.word	0x00000208
        /*04d8*/ 	.short	0x0100
        /*04da*/ 	.byte	0x04
	.zero		1


	//   ....[62]....
        /*04dc*/ 	.word	0x00000a50
        /*04e0*/ 	.word	0x000000ff
        /*04e4*/ 	.word	0x000000f8
        /*04e8*/ 	.short	0x0100
        /*04ea*/ 	.byte	0x04
	.zero		1


	//   ....[63]....
        /*04ec*/ 	.word	0x00000a60
        /*04f0*/ 	.word	0x000000ff
        /*04f4*/ 	.word	0x00000210
        /*04f8*/ 	.short	0x0100
        /*04fa*/ 	.byte	0x04
	.zero		1


	//   ....[64]....
        /*04fc*/ 	.word	0x00000a70
        /*0500*/ 	.word	0x000000ff
        /*0504*/ 	.word	0x00000100
        /*0508*/ 	.short	0x0100
        /*050a*/ 	.byte	0x04
	.zero		1


	//   ....[65]....
        /*050c*/ 	.word	0x00000a80
        /*0510*/ 	.word	0x000000ff
        /*0514*/ 	.word	0x00000218
        /*0518*/ 	.short	0x0100
        /*051a*/ 	.byte	0x04
	.zero		1


	//   ....[66]....
        /*051c*/ 	.word	0x00000a90
        /*0520*/ 	.word	0x000000ff
        /*0524*/ 	.word	0x00000108
        /*0528*/ 	.short	0x0100
        /*052a*/ 	.byte	0x04
	.zero		1


	//   ....[67]....
        /*052c*/ 	.word	0x00000aa0
        /*0530*/ 	.word	0x000000ff
        /*0534*/ 	.word	0x00000220
        /*0538*/ 	.short	0x0100
        /*053a*/ 	.byte	0x04
	.zero		1


	//   ....[68]....
        /*053c*/ 	.word	0x00000ab0
        /*0540*/ 	.word	0x000000ff
        /*0544*/ 	.word	0x00000110
        /*0548*/ 	.short	0x0100
        /*054a*/ 	.byte	0x04
	.zero		1


	//   ....[69]....
        /*054c*/ 	.word	0x00000ac0
        /*0550*/ 	.word	0x000000ff
        /*0554*/ 	.word	0x00000228
        /*0558*/ 	.short	0x0100
        /*055a*/ 	.byte	0x04
	.zero		1


	//   ....[70]....
        /*055c*/ 	.word	0x00000c00
        /*0560*/ 	.word	0x000000ff
        /*0564*/ 	.word	0x00000230
        /*0568*/ 	.short	0x0100
        /*056a*/ 	.byte	0x04
	.zero		1


	//   ....[71]....
        /*056c*/ 	.word	0x00000c10
        /*0570*/ 	.word	0x000000ff
        /*0574*/ 	.word	0x00000248
        /*0578*/ 	.short	0x0100
        /*057a*/ 	.byte	0x04
	.zero		1


	//   ....[72]....
        /*057c*/ 	.word	0x00000c20
        /*0580*/ 	.word	0x000000ff
        /*0584*/ 	.word	0x00000238
        /*0588*/ 	.short	0x0100
        /*058a*/ 	.byte	0x04
	.zero		1


	//   ....[73]....
        /*058c*/ 	.word	0x00000c30
        /*0590*/ 	.word	0x000000ff
        /*0594*/ 	.word	0x00000250
        /*0598*/ 	.short	0x0100
        /*059a*/ 	.byte	0x04
	.zero		1


	//   ....[74]....
        /*059c*/ 	.word	0x00000c40
        /*05a0*/ 	.word	0x000000ff
        /*05a4*/ 	.word	0x00000240
        /*05a8*/ 	.short	0x0100
        /*05aa*/ 	.byte	0x04
	.zero		1


	//   ....[75]....
        /*05ac*/ 	.word	0x00000c50
        /*05b0*/ 	.word	0x000000ff
        /*05b4*/ 	.word	0x00000258
        /*05b8*/ 	.short	0x0100
        /*05ba*/ 	.byte	0x04
	.zero		1


	//   ....[76]....
        /*05bc*/ 	.word	0x00000d40
        /*05c0*/ 	.word	0x000000ff
        /*05c4*/ 	.word	0x00000260
        /*05c8*/ 	.short	0x0100
        /*05ca*/ 	.byte	0x04
	.zero		1


	//   ....[77]....
        /*05cc*/ 	.word	0x00000d50
        /*05d0*/ 	.word	0x000000ff
        /*05d4*/ 	.word	0x00000268
        /*05d8*/ 	.short	0x0100
        /*05da*/ 	.byte	0x04
	.zero		1


	//   ....[78]....
        /*05dc*/ 	.word	0x00000e90
        /*05e0*/ 	.word	0x000000ff
        /*05e4*/ 	.word	0x00000270
        /*05e8*/ 	.short	0x0100
        /*05ea*/ 	.byte	0x06
	.zero		1


	//   ....[79]....
        /*05ec*/ 	.word	0x00000ea0
        /*05f0*/ 	.word	0x000000ff
        /*05f4*/ 	.word	0x00000278
        /*05f8*/ 	.short	0x0100
        /*05fa*/ 	.byte	0x06
	.zero		1


	//   ....[80]....
        /*05fc*/ 	.word	0x00000fe0
        /*0600*/ 	.word	0x000000ff
        /*0604*/ 	.word	0x00000280
        /*0608*/ 	.short	0x0100
        /*060a*/ 	.byte	0x04
	.zero		1


	//   ....[81]....
        /*060c*/ 	.word	0x00000ff0
        /*0610*/ 	.word	0x000000ff
        /*0614*/ 	.word	0x00000290
        /*0618*/ 	.short	0x0100
        /*061a*/ 	.byte	0x04
	.zero		1


	//   ....[82]....
        /*061c*/ 	.word	0x00001000
        /*0620*/ 	.word	0x000000ff
        /*0624*/ 	.word	0x00000288
        /*0628*/ 	.short	0x0100
        /*062a*/ 	.byte	0x04
	.zero		1


	//   ....[83]....
        /*062c*/ 	.word	0x00001010
        /*0630*/ 	.word	0x000000ff
        /*0634*/ 	.word	0x00000298
        /*0638*/ 	.short	0x0100
        /*063a*/ 	.byte	0x04
	.zero		1


	//   ....[84]....
        /*063c*/ 	.word	0x00001110
        /*0640*/ 	.word	0x000000ff
        /*0644*/ 	.word	0x000002a0
        /*0648*/ 	.short	0x0100
        /*064a*/ 	.byte	0x06
	.zero		1


	//   ....[85]....
        /*064c*/ 	.word	0x00001c70
        /*0650*/ 	.word	0x000000ff
        /*0654*/ 	.word	0x00000118
        /*0658*/ 	.short	0x010a
        /*065a*/ 	.byte	0x04
	.zero		1


	//   ....[86]....
        /*065c*/ 	.word	0x00001fc0
        /*0660*/ 	.word	0x000000ff
        /*0664*/ 	.word	0x00000118
        /*0668*/ 	.short	0x010a
        /*066a*/ 	.byte	0x09
	.zero		1


	//   ....[87]....
        /*066c*/ 	.word	0x00002170
        /*0670*/ 	.word	0x000000ff
        /*0674*/ 	.word	0x00000118
        /*0678*/ 	.short	0x010a
        /*067a*/ 	.byte	0x08
	.zero		1


	//   ....[88]....
        /*067c*/ 	.word	0x000023a0
        /*0680*/ 	.word	0x000000ff
        /*0684*/ 	.word	0x00000268
        /*0688*/ 	.short	0x0101
        /*068a*/ 	.byte	0x1e
	.zero		1


	//   ....[89]....
        /*068c*/ 	.word	0x000023d0
        /*0690*/ 	.word	0x000000ff
        /*0694*/ 	.word	0x00000118
        /*0698*/ 	.short	0x010a
        /*069a*/ 	.byte	0x04
	.zero		1


	//   ....[90]....
        /*069c*/ 	.word	0x000026b0
        /*06a0*/ 	.word	0x000000ff
        /*06a4*/ 	.word	0x00000118
        /*06a8*/ 	.short	0x010a
        /*06aa*/ 	.byte	0x09
	.zero		1


	//   ....[91]....
        /*06ac*/ 	.word	0x00002860
        /*06b0*/ 	.word	0x000000ff
        /*06b4*/ 	.word	0x00000118
        /*06b8*/ 	.short	0x010a
        /*06ba*/ 	.byte	0x08
	.zero		1


	//   ....[92]....
        /*06bc*/ 	.word	0x00002aa0
        /*06c0*/ 	.word	0x000000ff
        /*06c4*/ 	.word	0x00000270
        /*06c8*/ 	.short	0x010a
        /*06ca*/ 	.byte	0x1e
	.zero		1


	//   ....[93]....
        /*06cc*/ 	.word	0x00002b60
        /*06d0*/ 	.word	0x000000ff
        /*06d4*/ 	.word	0x00000000
        /*06d8*/ 	.short	0x0101
        /*06da*/ 	.byte	0x04
	.zero		1


	//   ....[94]....
        /*06dc*/ 	.word	0x00003160
        /*06e0*/ 	.word	0x000000ff
        /*06e4*/ 	.word	0x00000000
        /*06e8*/ 	.short	0x010a
        /*06ea*/ 	.byte	0x04
	.zero		1


	//   ....[95]....
        /*06ec*/ 	.word	0x00003200
        /*06f0*/ 	.word	0x000000ff
        /*06f4*/ 	.word	0x00000000
        /*06f8*/ 	.short	0x010a
        /*06fa*/ 	.byte	0x05
	.zero		1


	//   ....[96]....
        /*06fc*/ 	.word	0x000032a0
        /*0700*/ 	.word	0x000000ff
        /*0704*/ 	.word	0x00000000
        /*0708*/ 	.short	0x010a
        /*070a*/ 	.byte	0x05
	.zero		1


	//   ....[97]....
        /*070c*/ 	.word	0x00003340
        /*0710*/ 	.word	0x000000ff
        /*0714*/ 	.word	0x00000000
        /*0718*/ 	.short	0x010a
        /*071a*/ 	.byte	0x05
	.zero		1


	//   ....[98]....
        /*071c*/ 	.word	0x000033e0
        /*0720*/ 	.word	0x000000ff
        /*0724*/ 	.word	0x00000000
        /*0728*/ 	.short	0x010a
        /*072a*/ 	.byte	0x05
	.zero		1


	//   ....[99]....
        /*072c*/ 	.word	0x00003480
        /*0730*/ 	.word	0x000000ff
        /*0734*/ 	.word	0x00000000
        /*0738*/ 	.short	0x010a
        /*073a*/ 	.byte	0x05
	.zero		1


	//   ....[100]....
        /*073c*/ 	.word	0x00003520
        /*0740*/ 	.word	0x000000ff
        /*0744*/ 	.word	0x00000000
        /*0748*/ 	.short	0x010a
        /*074a*/ 	.byte	0x05
	.zero		1


	//   ....[101]....
        /*074c*/ 	.word	0x000035c0
        /*0750*/ 	.word	0x000000ff
        /*0754*/ 	.word	0x00000000
        /*0758*/ 	.short	0x010a
        /*075a*/ 	.byte	0x05
	.zero		1


	//   ....[102]....
        /*075c*/ 	.word	0x00003660
        /*0760*/ 	.word	0x000000ff
        /*0764*/ 	.word	0x00000000
        /*0768*/ 	.short	0x010a
        /*076a*/ 	.byte	0x05
	.zero		1


	//   ....[103]....
        /*076c*/ 	.word	0x00003700
        /*0770*/ 	.word	0x000000ff
        /*0774*/ 	.word	0x00000000
        /*0778*/ 	.short	0x010a
        /*077a*/ 	.byte	0x05
	.zero		1


	//   ....[104]....
        /*077c*/ 	.word	0x000037a0
        /*0780*/ 	.word	0x000000ff
        /*0784*/ 	.word	0x00000000
        /*0788*/ 	.short	0x010a
        /*078a*/ 	.byte	0x05
	.zero		1


	//   ....[105]....
        /*078c*/ 	.word	0x00003840
        /*0790*/ 	.word	0x000000ff
        /*0794*/ 	.word	0x00000000
        /*0798*/ 	.short	0x010a
        /*079a*/ 	.byte	0x05
	.zero		1


	//   ....[106]....
        /*079c*/ 	.word	0x000038e0
        /*07a0*/ 	.word	0x000000ff
        /*07a4*/ 	.word	0x00000000
        /*07a8*/ 	.short	0x010a
        /*07aa*/ 	.byte	0x05
	.zero		1


	//   ....[107]....
        /*07ac*/ 	.word	0x00003980
        /*07b0*/ 	.word	0x000000ff
        /*07b4*/ 	.word	0x00000000
        /*07b8*/ 	.short	0x010a
        /*07ba*/ 	.byte	0x05
	.zero		1


	//   ....[108]....
        /*07bc*/ 	.word	0x00003a20
        /*07c0*/ 	.word	0x000000ff
        /*07c4*/ 	.word	0x00000000
        /*07c8*/ 	.short	0x010a
        /*07ca*/ 	.byte	0x05
	.zero		1


	//   ....[109]....
        /*07cc*/ 	.word	0x00003ac0
        /*07d0*/ 	.word	0x000000ff
        /*07d4*/ 	.word	0x00000000
        /*07d8*/ 	.short	0x010a
        /*07da*/ 	.byte	0x05
	.zero		1


	//   ....[110]....
        /*07dc*/ 	.word	0x00003b60
        /*07e0*/ 	.word	0x000000ff
        /*07e4*/ 	.word	0x00000000
        /*07e8*/ 	.short	0x010a
        /*07ea*/ 	.byte	0x05
	.zero		1


	//   ....[111]....
        /*07ec*/ 	.word	0x00003c00
        /*07f0*/ 	.word	0x000000ff
        /*07f4*/ 	.word	0x00000000
        /*07f8*/ 	.short	0x010a
        /*07fa*/ 	.byte	0x05
	.zero		1


	//   ....[112]....
        /*07fc*/ 	.word	0x00003ca0
        /*0800*/ 	.word	0x000000ff
        /*0804*/ 	.word	0x00000000
        /*0808*/ 	.short	0x010a
        /*080a*/ 	.byte	0x05
	.zero		1


	//   ....[113]....
        /*080c*/ 	.word	0x00003d40
        /*0810*/ 	.word	0x000000ff
        /*0814*/ 	.word	0x00000000
        /*0818*/ 	.short	0x010a
        /*081a*/ 	.byte	0x05
	.zero		1


	//   ....[114]....
        /*081c*/ 	.word	0x00003de0
        /*0820*/ 	.word	0x000000ff
        /*0824*/ 	.word	0x00000000
        /*0828*/ 	.short	0x010a
        /*082a*/ 	.byte	0x05
	.zero		1


	//   ....[115]....
        /*082c*/ 	.word	0x00003e80
        /*0830*/ 	.word	0x000000ff
        /*0834*/ 	.word	0x00000000
        /*0838*/ 	.short	0x010a
        /*083a*/ 	.byte	0x05
	.zero		1


	//   ....[116]....
        /*083c*/ 	.word	0x00003f20
        /*0840*/ 	.word	0x000000ff
        /*0844*/ 	.word	0x00000000
        /*0848*/ 	.short	0x010a
        /*084a*/ 	.byte	0x05
	.zero		1


	//   ....[117]....
        /*084c*/ 	.word	0x00003fc0
        /*0850*/ 	.word	0x000000ff
        /*0854*/ 	.word	0x00000000
        /*0858*/ 	.short	0x010a
        /*085a*/ 	.byte	0x05
	.zero		1


	//   ....[118]....
        /*085c*/ 	.word	0x00004060
        /*0860*/ 	.word	0x000000ff
        /*0864*/ 	.word	0x00000000
        /*0868*/ 	.short	0x010a
        /*086a*/ 	.byte	0x05
	.zero		1


	//   ....[119]....
        /*086c*/ 	.word	0x00004100
        /*0870*/ 	.word	0x000000ff
        /*0874*/ 	.word	0x00000000
        /*0878*/ 	.short	0x010a
        /*087a*/ 	.byte	0x05
	.zero		1


	//   ....[120]....
        /*087c*/ 	.word	0x000041a0
        /*0880*/ 	.word	0x000000ff
        /*0884*/ 	.word	0x00000000
        /*0888*/ 	.short	0x010a
        /*088a*/ 	.byte	0x05
	.zero		1


	//   ....[121]....
        /*088c*/ 	.word	0x00004240
        /*0890*/ 	.word	0x000000ff
        /*0894*/ 	.word	0x00000000
        /*0898*/ 	.short	0x010a
        /*089a*/ 	.byte	0x05
	.zero		1


	//   ....[122]....
        /*089c*/ 	.word	0x000042e0
        /*08a0*/ 	.word	0x000000ff
        /*08a4*/ 	.word	0x00000000
        /*08a8*/ 	.short	0x010a
        /*08aa*/ 	.byte	0x05
	.zero		1


	//   ....[123]....
        /*08ac*/ 	.word	0x00004380
        /*08b0*/ 	.word	0x000000ff
        /*08b4*/ 	.word	0x00000000
        /*08b8*/ 	.short	0x010a
        /*08ba*/ 	.byte	0x05
	.zero		1


	//   ....[124]....
        /*08bc*/ 	.word	0x00004420
        /*08c0*/ 	.word	0x000000ff
        /*08c4*/ 	.word	0x00000000
        /*08c8*/ 	.short	0x010a
        /*08ca*/ 	.byte	0x05
	.zero		1


	//   ....[125]....
        /*08cc*/ 	.word	0x000044c0
        /*08d0*/ 	.word	0x000000ff
        /*08d4*/ 	.word	0x00000000
        /*08d8*/ 	.short	0x010a
        /*08da*/ 	.byte	0x05
	.zero		1


	//   ....[126]....
        /*08dc*/ 	.word	0x00004560
        /*08e0*/ 	.word	0x000000ff
        /*08e4*/ 	.word	0x00000000
        /*08e8*/ 	.short	0x010a
        /*08ea*/ 	.byte	0x05
	.zero		1


	//   ....[127]....
        /*08ec*/ 	.word	0x00004600
        /*08f0*/ 	.word	0x000000ff
        /*08f4*/ 	.word	0x00000000
        /*08f8*/ 	.short	0x010a
        /*08fa*/ 	.byte	0x05
	.zero		1


	//   ....[128]....
        /*08fc*/ 	.word	0x000046b0
        /*0900*/ 	.word	0x00000000
        /*0904*/ 	.word	0x00000000
        /*0908*/ 	.short	0x010a
        /*090a*/ 	.byte	0xff
	.zero		1


	//   ....[129]....
        /*090c*/ 	.word	0x00004800
        /*0910*/ 	.word	0x000000ff
        /*0914*/ 	.word	0x00000278
        /*0918*/ 	.short	0x010a
        /*091a*/ 	.byte	0x04
	.zero		1


	//   ....[130]....
        /*091c*/ 	.word	0x000048a0
        /*0920*/ 	.word	0x000000ff
        /*0924*/ 	.word	0x00000270
        /*0928*/ 	.short	0x010a
        /*092a*/ 	.byte	0x04
	.zero		1


	//   ....[131]....
        /*092c*/ 	.word	0x00004940
        /*0930*/ 	.word	0x000000ff
        /*0934*/ 	.word	0x00000000
        /*0938*/ 	.short	0x0101
        /*093a*/ 	.byte	0x05
	.zero		1


	//   ....[132]....
        /*093c*/ 	.word	0x00004980
        /*0940*/ 	.word	0x000000ff
        /*0944*/ 	.word	0x00000278
        /*0948*/ 	.short	0x0106
        /*094a*/ 	.byte	0x04
	.zero		1


	//   ....[133]....
        /*094c*/ 	.word	0x000049c0
        /*0950*/ 	.word	0x00000000
        /*0954*/ 	.word	0x00000278
        /*0958*/ 	.short	0x010a
        /*095a*/ 	.byte	0xff
	.zero		1


	//   ....[134]....
        /*095c*/ 	.word	0x00004c10
        /*0960*/ 	.word	0x000000ff
        /*0964*/ 	.word	0x00000008
        /*0968*/ 	.short	0x010a
        /*096a*/ 	.byte	0x05
	.zero		1


	//   ....[135]....
        /*096c*/ 	.word	0x00004c30
        /*0970*/ 	.word	0x000000ff
        /*0974*/ 	.word	0x00000008
        /*0978*/ 	.short	0x010a
        /*097a*/ 	.byte	0x05
	.zero		1


	//   ....[136]....
        /*097c*/ 	.word	0x00004dc0
        /*0980*/ 	.word	0x000000ff
        /*0984*/ 	.word	0x00000008
        /*0988*/ 	.short	0x010a
        /*098a*/ 	.byte	0x05
	.zero		1


	//   ....[137]....
        /*098c*/ 	.word	0x00004de0
        /*0990*/ 	.word	0x000000ff
        /*0994*/ 	.word	0x00000008
        /*0998*/ 	.short	0x010a
        /*099a*/ 	.byte	0x05
	.zero		1


	//   ....[138]....
        /*099c*/ 	.word	0x00004ea0
        /*09a0*/ 	.word	0x000000ff
        /*09a4*/ 	.word	0x00000000
        /*09a8*/ 	.short	0x0101
        /*09aa*/ 	.byte	0x04
	.zero		1


	//   ....[139]....
        /*09ac*/ 	.word	0x000051f0
        /*09b0*/ 	.word	0x000000ff
        /*09b4*/ 	.word	0x00000270
        /*09b8*/ 	.short	0x010a
        /*09ba*/ 	.byte	0x11
	.zero		1


	//   ....[140]....
        /*09bc*/ 	.word	0x00005290
        /*09c0*/ 	.word	0x000000ff
        /*09c4*/ 	.word	0x00000000
        /*09c8*/ 	.short	0x0101
        /*09ca*/ 	.byte	0x17
	.zero		1


	//   ....[141]....
        /*09cc*/ 	.word	0x000052d0
        /*09d0*/ 	.word	0x000000ff
        /*09d4*/ 	.word	0x00000290
        /*09d8*/ 	.short	0x010a
        /*09da*/ 	.byte	0x16
	.zero		1


	//   ....[142]....
        /*09dc*/ 	.word	0x00005380
        /*09e0*/ 	.word	0x000000ff
        /*09e4*/ 	.word	0x00000000
        /*09e8*/ 	.short	0x010a
        /*09ea*/ 	.byte	0x04
	.zero		1


	//   ....[143]....
        /*09ec*/ 	.word	0x000053c0
        /*09f0*/ 	.word	0x000000ff
        /*09f4*/ 	.word	0x00000000
        /*09f8*/ 	.short	0x010a
        /*09fa*/ 	.byte	0x0a
	.zero		1


	//   ....[144]....
        /*09fc*/ 	.word	0x000054e0
        /*0a00*/ 	.word	0x000000ff
        /*0a04*/ 	.word	0x00000000
        /*0a08*/ 	.short	0x010a
        /*0a0a*/ 	.byte	0x04
	.zero		1


	//   ....[145]....
        /*0a0c*/ 	.word	0x00005780
        /*0a10*/ 	.word	0x000000ff
        /*0a14*/ 	.word	0x00000000
        /*0a18*/ 	.short	0x010a
        /*0a1a*/ 	.byte	0x04
	.zero		1


	//   ....[146]....
        /*0a1c*/ 	.word	0x00005820
        /*0a20*/ 	.word	0x00000000
        /*0a24*/ 	.word	0x00000000
        /*0a28*/ 	.short	0x010a
        /*0a2a*/ 	.byte	0xff
	.zero		1


	//   ....[147]....
        /*0a2c*/ 	.word	0x00005860
        /*0a30*/ 	.word	0x00000000
        /*0a34*/ 	.word	0x00000000
        /*0a38*/ 	.short	0x010a
        /*0a3a*/ 	.byte	0xff
	.zero		1


	//   ....[148]....
        /*0a3c*/ 	.word	0x000058d0
        /*0a40*/ 	.word	0x000000ff
        /*0a44*/ 	.word	0x00000000
        /*0a48*/ 	.short	0x0101
        /*0a4a*/ 	.byte	0x04
	.zero		1


	//   ....[149]....
        /*0a4c*/ 	.word	0x00005910
        /*0a50*/ 	.word	0x000000ff
        /*0a54*/ 	.word	0x000002a0
        /*0a58*/ 	.short	0x010a
        /*0a5a*/ 	.byte	0x11
	.zero		1


	//   ....[150]....
        /*0a5c*/ 	.word	0x00005970
        /*0a60*/ 	.word	0x000000ff
        /*0a64*/ 	.word	0x00000000
        /*0a68*/ 	.short	0x0101
        /*0a6a*/ 	.byte	0x04
	.zero		1


	//   ....[151]....
        /*0a6c*/ 	.word	0x00005e70
        /*0a70*/ 	.word	0x000000ff
        /*0a74*/ 	.word	0x00000270
        /*0a78*/ 	.short	0x010a
        /*0a7a*/ 	.byte	0x1b
	.zero		1


	//   ....[152]....
        /*0a7c*/ 	.word	0x00005f10
        /*0a80*/ 	.word	0x000000ff
        /*0a84*/ 	.word	0x00000000
        /*0a88*/ 	.short	0x0101
        /*0a8a*/ 	.byte	0x26
	.zero		1


	//   ....[153]....
        /*0a8c*/ 	.word	0x00006450
        /*0a90*/ 	.word	0x000000ff
        /*0a94*/ 	.word	0x00000268
        /*0a98*/ 	.short	0x010a
        /*0a9a*/ 	.byte	0x1b
	.zero		1


	//   ....[154]....
        /*0a9c*/ 	.word	0x00006640
        /*0aa0*/ 	.word	0x000000ff
        /*0aa4*/ 	.word	0x00000248
        /*0aa8*/ 	.short	0x010a
        /*0aaa*/ 	.byte	0x11
	.zero		1


	//   ....[155]....
        /*0aac*/ 	.word	0x00006a00
        /*0ab0*/ 	.word	0x000000ff
        /*0ab4*/ 	.word	0x00000230
        /*0ab8*/ 	.short	0x010b
        /*0aba*/ 	.byte	0x11
	.zero		1


	//   ....[156]....
        /*0abc*/ 	.word	0x00006a10
        /*0ac0*/ 	.word	0x000000ff
        /*0ac4*/ 	.word	0x00000000
        /*0ac8*/ 	.short	0x0101
        /*0aca*/ 	.byte	0x05
	.zero		1


	//   ....[157]....
        /*0acc*/ 	.word	0x00006a30
        /*0ad0*/ 	.word	0x000000ff
        /*0ad4*/ 	.word	0x00000248
        /*0ad8*/ 	.short	0x010a
        /*0ada*/ 	.byte	0x06
	.zero		1


	//   ....[158]....
        /*0adc*/ 	.word	0x00006cd0
        /*0ae0*/ 	.word	0x000000ff
        /*0ae4*/ 	.word	0x00000230
        /*0ae8*/ 	.short	0x010b
        /*0aea*/ 	.byte	0x06
	.zero		1


	//   ....[159]....
        /*0aec*/ 	.word	0x00006d00
        /*0af0*/ 	.word	0x000000ff
        /*0af4*/ 	.word	0x00000000
        /*0af8*/ 	.short	0x0101
        /*0afa*/ 	.byte	0x04
	.zero		1


	//   ....[160]....
        /*0afc*/ 	.word	0x00006d50
        /*0b00*/ 	.word	0x000000ff
        /*0b04*/ 	.word	0x00000000
        /*0b08*/ 	.short	0x010a
        /*0b0a*/ 	.byte	0x04
	.zero		1


	//   ....[161]....
        /*0b0c*/ 	.word	0x00006de0
        /*0b10*/ 	.word	0x000000ff
        /*0b14*/ 	.word	0x00000000
        /*0b18*/ 	.short	0x010a
        /*0b1a*/ 	.byte	0x05
	.zero		1


	//   ....[162]....
        /*0b1c*/ 	.word	0x00006e80
        /*0b20*/ 	.word	0x00000000
        /*0b24*/ 	.word	0x00000000
        /*0b28*/ 	.short	0x010a
        /*0b2a*/ 	.byte	0xff
	.zero		1


	//   ....[163]....
        /*0b2c*/ 	.word	0x000071b0
        /*0b30*/ 	.word	0x000000ff
        /*0b34*/ 	.word	0x00000270
        /*0b38*/ 	.short	0x010a
        /*0b3a*/ 	.byte	0x2d
	.zero		1


	//   ....[164]....
        /*0b3c*/ 	.word	0x00007280
        /*0b40*/ 	.word	0x000000ff
        /*0b44*/ 	.word	0x00000000
        /*0b48*/ 	.short	0x0101
        /*0b4a*/ 	.byte	0x04
	.zero		1


	//   ....[165]....
        /*0b4c*/ 	.word	0x00007eb0
        /*0b50*/ 	.word	0x00000000
        /*0b54*/ 	.word	0x00000230
        /*0b58*/ 	.short	0x010a
        /*0b5a*/ 	.byte	0xff
	.zero		1


	//   ....[166]....
        /*0b5c*/ 	.word	0x00007fd0
        /*0b60*/ 	.word	0x0000003a
        /*0b64*/ 	.word	0x00000280
        /*0b68*/ 	.short	0x010a
        /*0b6a*/ 	.byte	0xff
	.zero		1


	//   ....[167]....
        /*0b6c*/ 	.word	0x00008190
        /*0b70*/ 	.word	0x00000000
        /*0b74*/ 	.word	0x00000230
        /*0b78*/ 	.short	0x010a
        /*0b7a*/ 	.byte	0xff
	.zero		1


	//   ....[168]....
        /*0b7c*/ 	.word	0x000082a0
        /*0b80*/ 	.word	0x0000003a
        /*0b84*/ 	.word	0x00000280
        /*0b88*/ 	.short	0x010a
        /*0b8a*/ 	.byte	0xff
	.zero		1


	//   ....[169]....
        /*0b8c*/ 	.word	0x00008b00
        /*0b90*/ 	.word	0x00000000
        /*0b94*/ 	.word	0x00000000
        /*0b98*/ 	.short	0x0101
        /*0b9a*/ 	.byte	0xff
	.zero		1


	//   ....[170]....
        /*0b9c*/ 	.word	0x00008b10
        /*0ba0*/ 	.word	0x00000003
        /*0ba4*/ 	.word	0x00000230
        /*0ba8*/ 	.short	0x010a
        /*0baa*/ 	.byte	0xff
	.zero		1


	//   ....[171]....
        /*0bac*/ 	.word	0x00008bd0
        /*0bb0*/ 	.word	0x00000003
        /*0bb4*/ 	.word	0x00000230
        /*0bb8*/ 	.short	0x010a
        /*0bba*/ 	.byte	0xff
	.zero		1


	//   ....[172]....
        /*0bbc*/ 	.word	0x00008f30
        /*0bc0*/ 	.word	0x0000003a
        /*0bc4*/ 	.word	0x00000000
        /*0bc8*/ 	.short	0x0101
        /*0bca*/ 	.byte	0xff
	.zero		1


	//   ....[173]....
        /*0bcc*/ 	.word	0x00009520
        /*0bd0*/ 	.word	0x00000000
        /*0bd4*/ 	.word	0x00000000
        /*0bd8*/ 	.short	0x0101
        /*0bda*/ 	.byte	0xff
	.zero		1


	//   ....[174]....
        /*0bdc*/ 	.word	0x000097a0
        /*0be0*/ 	.word	0x000000ff
        /*0be4*/ 	.word	0x00000000
        /*0be8*/ 	.short	0x0101
        /*0bea*/ 	.byte	0x04
	.zero		1


	//   ....[175]....
        /*0bec*/ 	.word	0x000097d0
        /*0bf0*/ 	.word	0x00000000
        /*0bf4*/ 	.word	0x00000118
        /*0bf8*/ 	.short	0x010a
        /*0bfa*/ 	.byte	0xff
	.zero		1


	//   ....[176]....
        /*0bfc*/ 	.word	0x00009830
        /*0c00*/ 	.word	0x00000000
        /*0c04*/ 	.word	0x00000118
        /*0c08*/ 	.short	0x010a
        /*0c0a*/ 	.byte	0xff
	.zero		1


	//   ....[177]....
        /*0c0c*/ 	.word	0x00009890
        /*0c10*/ 	.word	0x00000000
        /*0c14*/ 	.word	0x00000270
        /*0c18*/ 	.short	0x010a
        /*0c1a*/ 	.byte	0xff
	.zero		1


	//   ....[178]....
        /*0c1c*/ 	.word	0x000098f0
        /*0c20*/ 	.word	0x00000000
        /*0c24*/ 	.word	0x00000000
        /*0c28*/ 	.short	0x010a
        /*0c2a*/ 	.byte	0xff
	.zero		1


	//   ....[179]....
        /*0c2c*/ 	.word	0x00009950
        /*0c30*/ 	.word	0x00000000
        /*0c34*/ 	.word	0x00000000
        /*0c38*/ 	.short	0x010a
        /*0c3a*/ 	.byte	0xff
	.zero		1


	//   ....[180]....
        /*0c3c*/ 	.word	0x000099b0
        /*0c40*/ 	.word	0x00000000
        /*0c44*/ 	.word	0x00000000
        /*0c48*/ 	.short	0x010a
        /*0c4a*/ 	.byte	0xff
	.zero		1


	//   ....[181]....
        /*0c4c*/ 	.word	0x00009a10
        /*0c50*/ 	.word	0x00000000
        /*0c54*/ 	.word	0x00000000
        /*0c58*/ 	.short	0x010a
        /*0c5a*/ 	.byte	0xff
	.zero		1


	//   ....[182]....
        /*0c5c*/ 	.word	0x00009a70
        /*0c60*/ 	.word	0x00000000
        /*0c64*/ 	.word	0x00000000
        /*0c68*/ 	.short	0x010a
        /*0c6a*/ 	.byte	0xff
	.zero		1


	//   ....[183]....
        /*0c6c*/ 	.word	0x00009ad0
        /*0c70*/ 	.word	0x00000000
        /*0c74*/ 	.word	0x00000000
        /*0c78*/ 	.short	0x010a
        /*0c7a*/ 	.byte	0xff
	.zero		1


	//   ....[184]....
        /*0c7c*/ 	.word	0x00009b30
        /*0c80*/ 	.word	0x00000000
        /*0c84*/ 	.word	0x00000000
        /*0c88*/ 	.short	0x010a
        /*0c8a*/ 	.byte	0xff
	.zero		1


	//   ....[185]....
        /*0c8c*/ 	.word	0x00009b90
        /*0c90*/ 	.word	0x00000000
        /*0c94*/ 	.word	0x00000000
        /*0c98*/ 	.short	0x010a
        /*0c9a*/ 	.byte	0xff
	.zero		1


	//   ....[186]....
        /*0c9c*/ 	.word	0x00009bf0
        /*0ca0*/ 	.word	0x00000000
        /*0ca4*/ 	.word	0x00000000
        /*0ca8*/ 	.short	0x010a
        /*0caa*/ 	.byte	0xff
	.zero		1


	//   ....[187]....
        /*0cac*/ 	.word	0x00009c50
        /*0cb0*/ 	.word	0x00000000
        /*0cb4*/ 	.word	0x00000000
        /*0cb8*/ 	.short	0x010a
        /*0cba*/ 	.byte	0xff
	.zero		1


	//   ....[188]....
        /*0cbc*/ 	.word	0x00009cb0
        /*0cc0*/ 	.word	0x00000000
        /*0cc4*/ 	.word	0x00000000
        /*0cc8*/ 	.short	0x010a
        /*0cca*/ 	.byte	0xff
	.zero		1


	//   ....[189]....
        /*0ccc*/ 	.word	0x00009d10
        /*0cd0*/ 	.word	0x00000000
        /*0cd4*/ 	.word	0x00000000
        /*0cd8*/ 	.short	0x010a
        /*0cda*/ 	.byte	0xff
	.zero		1


	//   ....[190]....
        /*0cdc*/ 	.word	0x00009d70
        /*0ce0*/ 	.word	0x00000000
        /*0ce4*/ 	.word	0x00000000
        /*0ce8*/ 	.short	0x010a
        /*0cea*/ 	.byte	0xff
	.zero		1


	//   ....[191]....
        /*0cec*/ 	.word	0x00009dd0
        /*0cf0*/ 	.word	0x00000000
        /*0cf4*/ 	.word	0x00000000
        /*0cf8*/ 	.short	0x010a
        /*0cfa*/ 	.byte	0xff
	.zero		1


	//   ....[192]....
        /*0cfc*/ 	.word	0x00009e30
        /*0d00*/ 	.word	0x00000000
        /*0d04*/ 	.word	0x00000000
        /*0d08*/ 	.short	0x010a
        /*0d0a*/ 	.byte	0xff
	.zero		1


	//   ....[193]....
        /*0d0c*/ 	.word	0x00009e90
        /*0d10*/ 	.word	0x00000000
        /*0d14*/ 	.word	0x00000000
        /*0d18*/ 	.short	0x010a
        /*0d1a*/ 	.byte	0xff
	.zero		1


	//   ....[194]....
        /*0d1c*/ 	.word	0x00009ef0
        /*0d20*/ 	.word	0x00000000
        /*0d24*/ 	.word	0x00000000
        /*0d28*/ 	.short	0x010a
        /*0d2a*/ 	.byte	0xff
	.zero		1


	//   ....[195]....
        /*0d2c*/ 	.word	0x00009f50
        /*0d30*/ 	.word	0x00000000
        /*0d34*/ 	.word	0x00000000
        /*0d38*/ 	.short	0x010a
        /*0d3a*/ 	.byte	0xff
	.zero		1


	//   ....[196]....
        /*0d3c*/ 	.word	0x00009fb0
        /*0d40*/ 	.word	0x00000000
        /*0d44*/ 	.word	0x00000000
        /*0d48*/ 	.short	0x010a
        /*0d4a*/ 	.byte	0xff
	.zero		1


	//   ....[197]....
        /*0d4c*/ 	.word	0x0000a010
        /*0d50*/ 	.word	0x00000000
        /*0d54*/ 	.word	0x00000000
        /*0d58*/ 	.short	0x010a
        /*0d5a*/ 	.byte	0xff
	.zero		1


	//   ....[198]....
        /*0d5c*/ 	.word	0x0000a070
        /*0d60*/ 	.word	0x00000000
        /*0d64*/ 	.word	0x00000000
        /*0d68*/ 	.short	0x010a
        /*0d6a*/ 	.byte	0xff
	.zero		1


	//   ....[199]....
        /*0d6c*/ 	.word	0x0000a0d0
        /*0d70*/ 	.word	0x00000000
        /*0d74*/ 	.word	0x00000000
        /*0d78*/ 	.short	0x010a
        /*0d7a*/ 	.byte	0xff
	.zero		1


	//   ....[200]....
        /*0d7c*/ 	.word	0x0000a130
        /*0d80*/ 	.word	0x00000000
        /*0d84*/ 	.word	0x00000000
        /*0d88*/ 	.short	0x010a
        /*0d8a*/ 	.byte	0xff
	.zero		1


	//   ....[201]....
        /*0d8c*/ 	.word	0x0000a190
        /*0d90*/ 	.word	0x00000000
        /*0d94*/ 	.word	0x00000000
        /*0d98*/ 	.short	0x010a
        /*0d9a*/ 	.byte	0xff
	.zero		1


	//   ....[202]....
        /*0d9c*/ 	.word	0x0000a1f0
        /*0da0*/ 	.word	0x00000000
        /*0da4*/ 	.word	0x00000000
        /*0da8*/ 	.short	0x010a
        /*0daa*/ 	.byte	0xff
	.zero		1


	//   ....[203]....
        /*0dac*/ 	.word	0x0000a250
        /*0db0*/ 	.word	0x00000000
        /*0db4*/ 	.word	0x00000000
        /*0db8*/ 	.short	0x010a
        /*0dba*/ 	.byte	0xff
	.zero		1


	//   ....[204]....
        /*0dbc*/ 	.word	0x0000a2b0
        /*0dc0*/ 	.word	0x00000000
        /*0dc4*/ 	.word	0x00000000
        /*0dc8*/ 	.short	0x010a
        /*0dca*/ 	.byte	0xff
	.zero		1


	//   ....[205]....
        /*0dcc*/ 	.word	0x0000a310
        /*0dd0*/ 	.word	0x00000000
        /*0dd4*/ 	.word	0x00000000
        /*0dd8*/ 	.short	0x010a
        /*0dda*/ 	.byte	0xff
	.zero		1


	//   ....[206]....
        /*0ddc*/ 	.word	0x0000a370
        /*0de0*/ 	.word	0x00000000
        /*0de4*/ 	.word	0x00000000
        /*0de8*/ 	.short	0x010a
        /*0dea*/ 	.byte	0xff
	.zero		1


	//   ....[207]....
        /*0dec*/ 	.word	0x0000a3d0
        /*0df0*/ 	.word	0x00000000
        /*0df4*/ 	.word	0x00000000
        /*0df8*/ 	.short	0x010a
        /*0dfa*/ 	.byte	0xff
	.zero		1


	//   ....[208]....
        /*0dfc*/ 	.word	0x0000a430
        /*0e00*/ 	.word	0x00000000
        /*0e04*/ 	.word	0x00000000
        /*0e08*/ 	.short	0x010a
        /*0e0a*/ 	.byte	0xff
	.zero		1


	//   ....[209]....
        /*0e0c*/ 	.word	0x0000a490
        /*0e10*/ 	.word	0x00000000
        /*0e14*/ 	.word	0x00000000
        /*0e18*/ 	.short	0x010a
        /*0e1a*/ 	.byte	0xff
	.zero		1


	//   ....[210]....
        /*0e1c*/ 	.word	0x0000a4f0
        /*0e20*/ 	.word	0x00000000
        /*0e24*/ 	.word	0x00000000
        /*0e28*/ 	.short	0x010a
        /*0e2a*/ 	.byte	0xff
	.zero		1


	//   ....[211]....
        /*0e2c*/ 	.word	0x0000a550
        /*0e30*/ 	.word	0x00000000
        /*0e34*/ 	.word	0x00000000
        /*0e38*/ 	.short	0x010a
        /*0e3a*/ 	.byte	0xff
	.zero		1


	//   ....[212]....
        /*0e3c*/ 	.word	0x0000a5b0
        /*0e40*/ 	.word	0x00000004
        /*0e44*/ 	.word	0x00000278
        /*0e48*/ 	.short	0x010a
        /*0e4a*/ 	.byte	0xff
	.zero		1


	//   ....[213]....
        /*0e4c*/ 	.word	0x0000a610
        /*0e50*/ 	.word	0x00000004
        /*0e54*/ 	.word	0x00000270
        /*0e58*/ 	.short	0x010a
        /*0e5a*/ 	.byte	0xff
	.zero		1


	//   ....[214]....
        /*0e5c*/ 	.word	0x0000a670
        /*0e60*/ 	.word	0x00000005
        /*0e64*/ 	.word	0x00000008
        /*0e68*/ 	.short	0x010a
        /*0e6a*/ 	.byte	0xff
	.zero		1


	//   ....[215]....
        /*0e6c*/ 	.word	0x0000a750
        /*0e70*/ 	.word	0x00000003
        /*0e74*/ 	.word	0x00000008
        /*0e78*/ 	.short	0x010a
        /*0e7a*/ 	.byte	0xff
	.zero		1


	//   ....[216]....
        /*0e7c*/ 	.word	0x0000a7b0
        /*0e80*/ 	.word	0x00000004
        /*0e84*/ 	.word	0x00000270
        /*0e88*/ 	.short	0x010a
        /*0e8a*/ 	.byte	0xff
	.zero		1


	//   ....[217]....
        /*0e8c*/ 	.word	0x0000a810
        /*0e90*/ 	.word	0x00000004
        /*0e94*/ 	.word	0x00000290
        /*0e98*/ 	.short	0x010a
        /*0e9a*/ 	.byte	0xff
	.zero		1


	//   ....[218]....
        /*0e9c*/ 	.word	0x0000a870
        /*0ea0*/ 	.word	0x00000004
        /*0ea4*/ 	.word	0x00000000
        /*0ea8*/ 	.short	0x010a
        /*0eaa*/ 	.byte	0xff
	.zero		1


	//   ....[219]....
        /*0eac*/ 	.word	0x0000a8d0
        /*0eb0*/ 	.word	0x00000000
        /*0eb4*/ 	.word	0x00000000
        /*0eb8*/ 	.short	0x010a
        /*0eba*/ 	.byte	0xff
	.zero		1


	//   ....[220]....
        /*0ebc*/ 	.word	0x0000a930
        /*0ec0*/ 	.word	0x00000000
        /*0ec4*/ 	.word	0x000002a0
        /*0ec8*/ 	.short	0x010a
        /*0eca*/ 	.byte	0xff
	.zero		1


	//   ....[221]....
        /*0ecc*/ 	.word	0x0000a990
        /*0ed0*/ 	.word	0x00000000
        /*0ed4*/ 	.word	0x00000270
        /*0ed8*/ 	.short	0x010a
        /*0eda*/ 	.byte	0xff
	.zero		1


	//   ....[222]....
        /*0edc*/ 	.word	0x0000a9f0
        /*0ee0*/ 	.word	0x00000000
        /*0ee4*/ 	.word	0x00000268
        /*0ee8*/ 	.short	0x010a
        /*0eea*/ 	.byte	0xff
	.zero		1


	//   ....[223]....
        /*0eec*/ 	.word	0x0000aa50
        /*0ef0*/ 	.word	0x00000002
        /*0ef4*/ 	.word	0x00000248
        /*0ef8*/ 	.short	0x010a
        /*0efa*/ 	.byte	0xff
	.zero		1


	//   ....[224]....
        /*0efc*/ 	.word	0x0000aab0
        /*0f00*/ 	.word	0x00000000
        /*0f04*/ 	.word	0x00000248
        /*0f08*/ 	.short	0x010a
        /*0f0a*/ 	.byte	0xff
	.zero		1


	//   ....[225]....
        /*0f0c*/ 	.word	0x0000ab10
        /*0f10*/ 	.word	0x00000000
        /*0f14*/ 	.word	0x00000000
        /*0f18*/ 	.short	0x010a
        /*0f1a*/ 	.byte	0xff
	.zero		1


	//   ....[226]....
        /*0f1c*/ 	.word	0x0000ab70
        /*0f20*/ 	.word	0x00000000
        /*0f24*/ 	.word	0x00000000
        /*0f28*/ 	.short	0x010a
        /*0f2a*/ 	.byte	0xff
	.zero		1


	//   ....[227]....
        /*0f2c*/ 	.word	0x0000abd0
        /*0f30*/ 	.word	0x00000000
        /*0f34*/ 	.word	0x00000270
        /*0f38*/ 	.short	0x010a
        /*0f3a*/ 	.byte	0xff
	.zero		1


	//   ....[228]....
        /*0f3c*/ 	.word	0x0000ac20
        /*0f40*/ 	.word	0x00000000
        /*0f44*/ 	.word	0x00000230
        /*0f48*/ 	.short	0x010a
        /*0f4a*/ 	.byte	0xff
	.zero		1


	//   ....[229]....
        /*0f4c*/ 	.word	0x0000ac70
        /*0f50*/ 	.word	0x0000003a
        /*0f54*/ 	.word	0x00000280
        /*0f58*/ 	.short	0x010a
        /*0f5a*/ 	.byte	0xff
	.zero		1


	//   ....[230]....
        /*0f5c*/ 	.word	0x0000acc0
        /*0f60*/ 	.word	0x00000003
        /*0f64*/ 	.word	0x00000230
        /*0f68*/ 	.short	0x010a
        /*0f6a*/ 	.byte	0xff
	.zero		1


	//----- nvinfo : EIATTR_NUM_MBARRIERS
	.align		4
.L_47:
        /*0f6c*/ 	.byte	0x03, 0x38
        /*0f6e*/ 	.short	0x0055


	//----- nvinfo : EIATTR_EXIT_INSTR_OFFSETS
	.align		4
        /*0f70*/ 	.byte	0x04, 0x1c
        /*0f72*/ 	.short	(.L_49 - .L_48)


	//   ....[0]....
.L_48:
        /*0f74*/ 	.word	0x000046e0


	//   ....[1]....
        /*0f78*/ 	.word	0x00004990


	//   ....[2]....
        /*0f7c*/ 	.word	0x000049f0


	//   ....[3]....
        /*0f80*/ 	.word	0x00005ba0


	//   ....[4]....
        /*0f84*/ 	.word	0x00006eb0


	//   ....[5]....
        /*0f88*/ 	.word	0x00006ef0


	//   ....[6]....
        /*0f8c*/ 	.word	0x00009680


	//   ....[7]....
        /*0f90*/ 	.word	0x00009700


	//   ....[8]....
        /*0f94*/ 	.word	0x00009730


	//   ....[9]....
        /*0f98*/ 	.word	0x000097b0


	//----- nvinfo : EIATTR_MAX_THREADS
	.align		4
.L_49:
        /*0f9c*/ 	.byte	0x04, 0x05
        /*0f9e*/ 	.short	(.L_51 - .L_50)
.L_50:
        /*0fa0*/ 	.word	0x00000100
        /*0fa4*/ 	.word	0x00000001
        /*0fa8*/ 	.word	0x00000001


	//----- nvinfo : EIATTR_CRS_STACK_SIZE
	.align		4
.L_51:
        /*0fac*/ 	.byte	0x04, 0x1e
        /*0fae*/ 	.short	(.L_53 - .L_52)
.L_52:
        /*0fb0*/ 	.word	0x00000000


	//----- nvinfo : EIATTR_CBANK_PARAM_SIZE
	.align		4
.L_53:
        /*0fb4*/ 	.byte	0x03, 0x19
        /*0fb6*/ 	.short	0x0900


	//----- nvinfo : EIATTR_PARAM_CBANK
	.align		4
        /*0fb8*/ 	.byte	0x04, 0x0a
        /*0fba*/ 	.short	(.L_55 - .L_54)
	.align		4
.L_54:
        /*0fbc*/ 	.word	index@(.nv.constant0._ZN7cutlass13device_kernelINS_4conv6kernel13ConvUniversalINS1_16ConvProblemShapeILNS1_8OperatorE1ELi3EEENS1_10collective14CollectiveConvINS1_47MainloopSm100TmaUmmaWarpSpecializedImplicitGemmILS5_1ELi35ELi3ELi1ELi2EN4cute5tupleIJNSA_1CILi2EEENSC_ILi1EEESE_EEEEENSB_IJNSC_ILi128EEENSC_ILi64EEENSB_IJNSC_ILi32EEEEEEEEENS_10bfloat16_tESM_NSA_8TiledMMAINSA_8MMA_AtomIJNSA_26SM100_MMA_F16BF16_2x1SM_SSISM_SM_fLi128ELi64ELNSA_4UMMA5MajorE0ELSR_1ELNSQ_7ScaleInE0ELSS_0EEEEEENSA_6LayoutINSB_IJSE_SE_SE_EEENSB_IJNSC_ILi0EEESX_SX_EEEEENSB_IJNSA_10UnderscoreES10_S10_EEEEENS7_6detail27Sm100ImplicitGemmTileTraitsINSA_25SM100_TMA_2SM_LOAD_IM2COLENSA_14ComposedLayoutINSA_7SwizzleILi2ELi4ELi3EEENSA_18smem_ptr_flag_bitsILi16EEENSV_INSB_IJNSC_ILi8EEESJ_EEENSB_IJSJ_SE_EEEEEEEvEENS14_INSA_18SM100_TMA_2SM_LOADENS16_IS18_S1A_NSV_INSB_IJSJ_S1B_EEENSB_IJSE_SJ_EEEEEEEvEEEENS_8epilogue10collective18CollectiveEpilogueINS1O_23Sm100TmaWarpSpecializedILi3ELi2ELi16ELb1ELb0EEEJNSB_IJSI_SI_SK_EEENSB_IJNSV_ISI_SE_EENSV_INSB_IJNSC_ILi16EEESD_EEES1J_EEEEESM_NSB_IJNSB_IJllllEEESE_SX_EEESM_S20_NS1O_6fusion15FusionCallbacksIS1S_NS21_17LinearCombinationISM_fSM_fLNS_15FloatRoundStyleE2EEES1T_S1Y_JEEENSA_5SM1004TMEM4LOAD26SM100_TMEM_LOAD_32dp32b16xENSA_20SM90_TMA_LOAD_IM2COLENS16_INS17_ILi1ELi4ELi3EEES1A_NSV_INSB_IJS1B_S1V_EEENSB_IJS1V_SE_EEEEEEENSA_39AutoVectorizingCopyWithAssumedAlignmentILi128EEENSA_21SM90_TMA_STORE_IM2COLES2G_S2I_S2I_EEEvvEEEEvNT_6ParamsE)
        /*0fc0*/ 	.short	0x0380
        /*0fc2*/ 	.short	0x0900


	//----- nvinfo : EIATTR_SW_WAR
	.align		4
.L_55:
        /*0fc4*/ 	.byte	0x04, 0x36
        /*0fc6*/ 	.short	(.L_57 - .L_56)
.L_56:
        /*0fc8*/ 	.word	0x00000008
.L_57:


//--------------------- .nv.callgraph             --------------------------
	.section	.nv.callgraph,"",@"SHT_CUDA_CALLGRAPH"
	.align	4
	.sectionentsize	8
	.align		4
        /*0000*/ 	.word	0x00000000
	.align		4
        /*0004*/ 	.word	0xffffffff
	.align		4
        /*0008*/ 	.word	index@(_ZN7cutlass13device_kernelINS_4conv6kernel13ConvUniversalINS1_16ConvProblemShapeILNS1_8OperatorE1ELi3EEENS1_10collective14CollectiveConvINS1_47MainloopSm100TmaUmmaWarpSpecializedImplicitGemmILS5_1ELi35ELi3ELi1ELi2EN4cute5tupleIJNSA_1CILi2EEENSC_ILi1EEESE_EEEEENSB_IJNSC_ILi128EEENSC_ILi64EEENSB_IJNSC_ILi32EEEEEEEEENS_10bfloat16_tESM_NSA_8TiledMMAINSA_8MMA_AtomIJNSA_26SM100_MMA_F16BF16_2x1SM_SSISM_SM_fLi128ELi64ELNSA_4UMMA5MajorE0ELSR_1ELNSQ_7ScaleInE0ELSS_0EEEEEENSA_6LayoutINSB_IJSE_SE_SE_EEENSB_IJNSC_ILi0EEESX_SX_EEEEENSB_IJNSA_10UnderscoreES10_S10_EEEEENS7_6detail27Sm100ImplicitGemmTileTraitsINSA_25SM100_TMA_2SM_LOAD_IM2COLENSA_14ComposedLayoutINSA_7SwizzleILi2ELi4ELi3EEENSA_18smem_ptr_flag_bitsILi16EEENSV_INSB_IJNSC_ILi8EEESJ_EEENSB_IJSJ_SE_EEEEEEEvEENS14_INSA_18SM100_TMA_2SM_LOADENS16_IS18_S1A_NSV_INSB_IJSJ_S1B_EEENSB_IJSE_SJ_EEEEEEEvEEEENS_8epilogue10collective18CollectiveEpilogueINS1O_23Sm100TmaWarpSpecializedILi3ELi2ELi16ELb1ELb0EEEJNSB_IJSI_SI_SK_EEENSB_IJNSV_ISI_SE_EENSV_INSB_IJNSC_ILi16EEESD_EEES1J_EEEEESM_NSB_IJNSB_IJllllEEESE_SX_EEESM_S20_NS1O_6fusion15FusionCallbacksIS1S_NS21_17LinearCombinationISM_fSM_fLNS_15FloatRoundStyleE2EEES1T_S1Y_JEEENSA_5SM1004TMEM4LOAD26SM100_TMEM_LOAD_32dp32b16xENSA_20SM90_TMA_LOAD_IM2COLENS16_INS17_ILi1ELi4ELi3EEES1A_NSV_INSB_IJS1B_S1V_EEENSB_IJS1V_SE_EEEEEEENSA_39AutoVectorizingCopyWithAssumedAlignmentILi128EEENSA_21SM90_TMA_STORE_IM2COLES2G_S2I_S2I_EEEvvEEEEvNT_6ParamsE)
	.align		4
        /*000c*/ 	.word	index@(__assertfail)
	.align		4
        /*0010*/ 	.word	0x00000000
	.align		4
        /*0014*/ 	.word	0xfffffffe
	.align		4
        /*0018*/ 	.word	0x00000000
	.align		4
        /*001c*/ 	.word	0xfffffffd
	.align		4
        /*0020*/ 	.word	0x00000000
	.align		4
        /*0024*/ 	.word	0xfffffffc


//--------------------- .nv.constant4             --------------------------
	.section	.nv.constant4,"a",@progbits
	.align	8
	.align		8
.nv.constant4:
        /*0000*/ 	.dword	__assertfail
	.align		8
        /*0008*/ 	.dword	__unnamed_1
	.align		8
        /*0010*/ 	.dword	__unnamed_2
	.align		8
        /*0018*/ 	.dword	_ZN39_INTERNAL_4160eb1c_4_k_cu_8fe3be3e_32594cuda3std3__45__cpo5beginE
	.align		8
        /*0020*/ 	.dword	_ZN39_INTERNAL_4160eb1c_4_k_cu_8fe3be3e_32594cuda3std3__45__cpo3endE
	.align		8
        /*0028*/ 	.dword	_ZN39_INTERNAL_4160eb1c_4_k_cu_8fe3be3e_32594cuda3std3__45__cpo6cbeginE
	.align		8
        /*0030*/ 	.dword	_ZN39_INTERNAL_4160eb1c_4_k_cu_8fe3be3e_32594cuda3std3__45__cpo4cendE
	.align		8
        /*0038*/ 	.dword	_ZN39_INTERNAL_4160eb1c_4_k_cu_8fe3be3e_32594cuda3std3__441_GLOBAL__N__4160eb1c_4_k_cu_8fe3be3e_32596ignoreE
	.align		8
        /*0040*/ 	.dword	_ZN39_INTERNAL_4160eb1c_4_k_cu_8fe3be3e_32594cuda3std3__419piecewise_constructE
	.align		8
        /*0048*/ 	.dword	_ZN39_INTERNAL_4160eb1c_4_k_cu_8fe3be3e_32594cuda3std3__48in_placeE
	.align		8
        /*0050*/ 	.dword	_ZN39_INTERNAL_4160eb1c_4_k_cu_8fe3be3e_32594cuda3std6ranges3__45__cpo4swapE
	.align		8
        /*0058*/ 	.dword	_ZN39_INTERNAL_4160eb1c_4_k_cu_8fe3be3e_32594cuda3std6ranges3__45__cpo9iter_moveE
	.align		8
        /*0060*/ 	.dword	_ZN39_INTERNAL_4160eb1c_4_k_cu_8fe3be3e_32594cute7productE
	.align		8
        /*0068*/ 	.dword	_ZN39_INTERNAL_4160eb1c_4_k_cu_8fe3be3e_32594cute1_E
	.align		8
        /*0070*/ 	.dword	$str$27
	.align		8
        /*0078*/ 	.dword	$str$28
	.align		8
        /*0080*/ 	.dword	$str$29
	.align		8
        /*0088*/ 	.dword	$str$30


//--------------------- .text._ZN7cutlass13device_kernelINS_4conv6kernel13ConvUniversalINS1_16ConvProblemShapeILNS1_8OperatorE1ELi3EEENS1_10collective14CollectiveConvINS1_47MainloopSm100TmaUmmaWarpSpecializedImplicitGemmILS5_1ELi35ELi3ELi1ELi2EN4cute5tupleIJNSA_1CILi2EEENSC_ILi1EEESE_EEEEENSB_IJNSC_ILi128EEENSC_ILi64EEENSB_IJNSC_ILi32EEEEEEEEENS_10bfloat16_tESM_NSA_8TiledMMAINSA_8MMA_AtomIJNSA_26SM100_MMA_F16BF16_2x1SM_SSISM_SM_fLi128ELi64ELNSA_4UMMA5MajorE0ELSR_1ELNSQ_7ScaleInE0ELSS_0EEEEEENSA_6LayoutINSB_IJSE_SE_SE_EEENSB_IJNSC_ILi0EEESX_SX_EEEEENSB_IJNSA_10UnderscoreES10_S10_EEEEENS7_6detail27Sm100ImplicitGemmTileTraitsINSA_25SM100_TMA_2SM_LOAD_IM2COLENSA_14ComposedLayoutINSA_7SwizzleILi2ELi4ELi3EEENSA_18smem_ptr_flag_bitsILi16EEENSV_INSB_IJNSC_ILi8EEESJ_EEENSB_IJSJ_SE_EEEEEEEvEENS14_INSA_18SM100_TMA_2SM_LOADENS16_IS18_S1A_NSV_INSB_IJSJ_S1B_EEENSB_IJSE_SJ_EEEEEEEvEEEENS_8epilogue10collective18CollectiveEpilogueINS1O_23Sm100TmaWarpSpecializedILi3ELi2ELi16ELb1ELb0EEEJNSB_IJSI_SI_SK_EEENSB_IJNSV_ISI_SE_EENSV_INSB_IJNSC_ILi16EEESD_EEES1J_EEEEESM_NSB_IJNSB_IJllllEEESE_SX_EEESM_S20_NS1O_6fusion15FusionCallbacksIS1S_NS21_17LinearCombinationISM_fSM_fLNS_15FloatRoundStyleE2EEES1T_S1Y_JEEENSA_5SM1004TMEM4LOAD26SM100_TMEM_LOAD_32dp32b16xENSA_20SM90_TMA_LOAD_IM2COLENS16_INS17_ILi1ELi4ELi3EEES1A_NSV_INSB_IJS1B_S1V_EEENSB_IJS1V_SE_EEEEEEENSA_39AutoVectorizingCopyWithAssumedAlignmentILi128EEENSA_21SM90_TMA_STORE_IM2COLES2G_S2I_S2I_EEEvvEEEEvNT_6ParamsE --------------------------
	.section	.text._ZN7cutlass13device_kernelINS_4conv6kernel13ConvUniversalINS1_16ConvProblemShapeILNS1_8OperatorE1ELi3EEENS1_10collective14CollectiveConvINS1_47MainloopSm100TmaUmmaWarpSpecializedImplicitGemmILS5_1ELi35ELi3ELi1ELi2EN4cute5tupleIJNSA_1CILi2EEENSC_ILi1EEESE_EEEEENSB_IJNSC_ILi128EEENSC_ILi64EEENSB_IJNSC_ILi32EEEEEEEEENS_10bfloat16_tESM_NSA_8TiledMMAINSA_8MMA_AtomIJNSA_26SM100_MMA_F16BF16_2x1SM_SSISM_SM_fLi128ELi64ELNSA_4UMMA5MajorE0ELSR_1ELNSQ_7ScaleInE0ELSS_0EEEEEENSA_6LayoutINSB_IJSE_SE_SE_EEENSB_IJNSC_ILi0EEESX_SX_EEEEENSB_IJNSA_10UnderscoreES10_S10_EEEEENS7_6detail27Sm100ImplicitGemmTileTraitsINSA_25SM100_TMA_2SM_LOAD_IM2COLENSA_14ComposedLayoutINSA_7SwizzleILi2ELi4ELi3EEENSA_18smem_ptr_flag_bitsILi16EEENSV_INSB_IJNSC_ILi8EEESJ_EEENSB_IJSJ_SE_EEEEEEEvEENS14_INSA_18SM100_TMA_2SM_LOADENS16_IS18_S1A_NSV_INSB_IJSJ_S1B_EEENSB_IJSE_SJ_EEEEEEEvEEEENS_8epilogue10collective18CollectiveEpilogueINS1O_23Sm100TmaWarpSpecializedILi3ELi2ELi16ELb1ELb0EEEJNSB_IJSI_SI_SK_EEENSB_IJNSV_ISI_SE_EENSV_INSB_IJNSC_ILi16EEESD_EEES1J_EEEEESM_NSB_IJNSB_IJllllEEESE_SX_EEESM_S20_NS1O_6fusion15FusionCallbacksIS1S_NS21_17LinearCombinationISM_fSM_fLNS_15FloatRoundStyleE2EEES1T_S1Y_JEEENSA_5SM1004TMEM4LOAD26SM100_TMEM_LOAD_32dp32b16xENSA_20SM90_TMA_LOAD_IM2COLENS16_INS17_ILi1ELi4ELi3EEES1A_NSV_INSB_IJS1B_S1V_EEENSB_IJS1V_SE_EEEEEEENSA_39AutoVectorizingCopyWithAssumedAlignmentILi128EEENSA_21SM90_TMA_STORE_IM2COLES2G_S2I_S2I_EEEvvEEEEvNT_6ParamsE,"ax",@progbits
	.align	128
.text._ZN7cutlass13device_kernelINS_4conv6kernel13ConvUniversalINS1_16ConvProblemShapeILNS1_8OperatorE1ELi3EEENS1_10collective14CollectiveConvINS1_47MainloopSm100TmaUmmaWarpSpecializedImplicitGemmILS5_1ELi35ELi3ELi1ELi2EN4cute5tupleIJNSA_1CILi2EEENSC_ILi1EEESE_EEEEENSB_IJNSC_ILi128EEENSC_ILi64EEENSB_IJNSC_ILi32EEEEEEEEENS_10bfloat16_tESM_NSA_8TiledMMAINSA_8MMA_AtomIJNSA_26SM100_MMA_F16BF16_2x1SM_SSISM_SM_fLi128ELi64ELNSA_4UMMA5MajorE0ELSR_1ELNSQ_7ScaleInE0ELSS_0EEEEEENSA_6LayoutINSB_IJSE_SE_SE_EEENSB_IJNSC_ILi0EEESX_SX_EEEEENSB_IJNSA_10UnderscoreES10_S10_EEEEENS7_6detail27Sm100ImplicitGemmTileTraitsINSA_25SM100_TMA_2SM_LOAD_IM2COLENSA_14ComposedLayoutINSA_7SwizzleILi2ELi4ELi3EEENSA_18smem_ptr_flag_bitsILi16EEENSV_INSB_IJNSC_ILi8EEESJ_EEENSB_IJSJ_SE_EEEEEEEvEENS14_INSA_18SM100_TMA_2SM_LOADENS16_IS18_S1A_NSV_INSB_IJSJ_S1B_EEENSB_IJSE_SJ_EEEEEEEvEEEENS_8epilogue10collective18CollectiveEpilogueINS1O_23Sm100TmaWarpSpecializedILi3ELi2ELi16ELb1ELb0EEEJNSB_IJSI_SI_SK_EEENSB_IJNSV_ISI_SE_EENSV_INSB_IJNSC_ILi16EEESD_EEES1J_EEEEESM_NSB_IJNSB_IJllllEEESE_SX_EEESM_S20_NS1O_6fusion15FusionCallbacksIS1S_NS21_17LinearCombinationISM_fSM_fLNS_15FloatRoundStyleE2EEES1T_S1Y_JEEENSA_5SM1004TMEM4LOAD26SM100_TMEM_LOAD_32dp32b16xENSA_20SM90_TMA_LOAD_IM2COLENS16_INS17_ILi1ELi4ELi3EEES1A_NSV_INSB_IJS1B_S1V_EEENSB_IJS1V_SE_EEEEEEENSA_39AutoVectorizingCopyWithAssumedAlignmentILi128EEENSA_21SM90_TMA_STORE_IM2COLES2G_S2I_S2I_EEEvvEEEEvNT_6ParamsE:
        .type           _ZN7cutlass13device_kernelINS_4conv6kernel13ConvUniversalINS1_16ConvProblemShapeILNS1_8OperatorE1ELi3EEENS1_10collective14CollectiveConvINS1_47MainloopSm100TmaUmmaWarpSpecializedImplicitGemmILS5_1ELi35ELi3ELi1ELi2EN4cute5tupleIJNSA_1CILi2EEENSC_ILi1EEESE_EEEEENSB_IJNSC_ILi128EEENSC_ILi64EEENSB_IJNSC_ILi32EEEEEEEEENS_10bfloat16_tESM_NSA_8TiledMMAINSA_8MMA_AtomIJNSA_26SM100_MMA_F16BF16_2x1SM_SSISM_SM_fLi128ELi64ELNSA_4UMMA5MajorE0ELSR_1ELNSQ_7ScaleInE0ELSS_0EEEEEENSA_6LayoutINSB_IJSE_SE_SE_EEENSB_IJNSC_ILi0EEESX_SX_EEEEENSB_IJNSA_10UnderscoreES10_S10_EEEEENS7_6detail27Sm100ImplicitGemmTileTraitsINSA_25SM100_TMA_2SM_LOAD_IM2COLENSA_14ComposedLayoutINSA_7SwizzleILi2ELi4ELi3EEENSA_18smem_ptr_flag_bitsILi16EEENSV_INSB_IJNSC_ILi8EEESJ_EEENSB_IJSJ_SE_EEEEEEEvEENS14_INSA_18SM100_TMA_2SM_LOADENS16_IS18_S1A_NSV_INSB_IJSJ_S1B_EEENSB_IJSE_SJ_EEEEEEEvEEEENS_8epilogue10collective18CollectiveEpilogueINS1O_23Sm100TmaWarpSpecializedILi3ELi2ELi16ELb1ELb0EEEJNSB_IJSI_SI_SK_EEENSB_IJNSV_ISI_SE_EENSV_INSB_IJNSC_ILi16EEESD_EEES1J_EEEEESM_NSB_IJNSB_IJllllEEESE_SX_EEESM_S20_NS1O_6fusion15FusionCallbacksIS1S_NS21_17LinearCombinationISM_fSM_fLNS_15FloatRoundStyleE2EEES1T_S1Y_JEEENSA_5SM1004TMEM4LOAD26SM100_TMEM_LOAD_32dp32b16xENSA_20SM90_TMA_LOAD_IM2COLENS16_INS17_ILi1ELi4ELi3EEES1A_NSV_INSB_IJS1B_S1V_EEENSB_IJS1V_SE_EEEEEEENSA_39AutoVectorizingCopyWithAssumedAlignmentILi128EEENSA_21SM90_TMA_STORE_IM2COLES2G_S2I_S2I_EEEvvEEEEvNT_6ParamsE,@function
        .size           _ZN7cutlass13device_kernelINS_4conv6kernel13ConvUniversalINS1_16ConvProblemShapeILNS1_8OperatorE1ELi3EEENS1_10collective14CollectiveConvINS1_47MainloopSm100TmaUmmaWarpSpecializedImplicitGemmILS5_1ELi35ELi3ELi1ELi2EN4cute5tupleIJNSA_1CILi2EEENSC_ILi1EEESE_EEEEENSB_IJNSC_ILi128EEENSC_ILi64EEENSB_IJNSC_ILi32EEEEEEEEENS_10bfloat16_tESM_NSA_8TiledMMAINSA_8MMA_AtomIJNSA_26SM100_MMA_F16BF16_2x1SM_SSISM_SM_fLi128ELi64ELNSA_4UMMA5MajorE0ELSR_1ELNSQ_7ScaleInE0ELSS_0EEEEEENSA_6LayoutINSB_IJSE_SE_SE_EEENSB_IJNSC_ILi0EEESX_SX_EEEEENSB_IJNSA_10UnderscoreES10_S10_EEEEENS7_6detail27Sm100ImplicitGemmTileTraitsINSA_25SM100_TMA_2SM_LOAD_IM2COLENSA_14ComposedLayoutINSA_7SwizzleILi2ELi4ELi3EEENSA_18smem_ptr_flag_bitsILi16EEENSV_INSB_IJNSC_ILi8EEESJ_EEENSB_IJSJ_SE_EEEEEEEvEENS14_INSA_18SM100_TMA_2SM_LOADENS16_IS18_S1A_NSV_INSB_IJSJ_S1B_EEENSB_IJSE_SJ_EEEEEEEvEEEENS_8epilogue10collective18CollectiveEpilogueINS1O_23Sm100TmaWarpSpecializedILi3ELi2ELi16ELb1ELb0EEEJNSB_IJSI_SI_SK_EEENSB_IJNSV_ISI_SE_EENSV_INSB_IJNSC_ILi16EEESD_EEES1J_EEEEESM_NSB_IJNSB_IJllllEEESE_SX_EEESM_S20_NS1O_6fusion15FusionCallbacksIS1S_NS21_17LinearCombinationISM_fSM_fLNS_15FloatRoundStyleE2EEES1T_S1Y_JEEENSA_5SM1004TMEM4LOAD26SM100_TMEM_LOAD_32dp32b16xENSA_20SM90_TMA_LOAD_IM2COLENS16_INS17_ILi1ELi4ELi3EEES1A_NSV_INSB_IJS1B_S1V_EEENSB_IJS1V_SE_EEEEEEENSA_39AutoVectorizingCopyWithAssumedAlignmentILi128EEENSA_21SM90_TMA_STORE_IM2COLES2G_S2I_S2I_EEEvvEEEEvNT_6ParamsE,(.L_x_259 - _ZN7cutlass13device_kernelINS_4conv6kernel13ConvUniversalINS1_16ConvProblemShapeILNS1_8OperatorE1ELi3EEENS1_10collective14CollectiveConvINS1_47MainloopSm100TmaUmmaWarpSpecializedImplicitGemmILS5_1ELi35ELi3ELi1ELi2EN4cute5tupleIJNSA_1CILi2EEENSC_ILi1EEESE_EEEEENSB_IJNSC_ILi128EEENSC_ILi64EEENSB_IJNSC_ILi32EEEEEEEEENS_10bfloat16_tESM_NSA_8TiledMMAINSA_8MMA_AtomIJNSA_26SM100_MMA_F16BF16_2x1SM_SSISM_SM_fLi128ELi64ELNSA_4UMMA5MajorE0ELSR_1ELNSQ_7ScaleInE0ELSS_0EEEEEENSA_6LayoutINSB_IJSE_SE_SE_EEENSB_IJNSC_ILi0EEESX_SX_EEEEENSB_IJNSA_10UnderscoreES10_S10_EEEEENS7_6detail27Sm100ImplicitGemmTileTraitsINSA_25SM100_TMA_2SM_LOAD_IM2COLENSA_14ComposedLayoutINSA_7SwizzleILi2ELi4ELi3EEENSA_18smem_ptr_flag_bitsILi16EEENSV_INSB_IJNSC_ILi8EEESJ_EEENSB_IJSJ_SE_EEEEEEEvEENS14_INSA_18SM100_TMA_2SM_LOADENS16_IS18_S1A_NSV_INSB_IJSJ_S1B_EEENSB_IJSE_SJ_EEEEEEEvEEEENS_8epilogue10collective18CollectiveEpilogueINS1O_23Sm100TmaWarpSpecializedILi3ELi2ELi16ELb1ELb0EEEJNSB_IJSI_SI_SK_EEENSB_IJNSV_ISI_SE_EENSV_INSB_IJNSC_ILi16EEESD_EEES1J_EEEEESM_NSB_IJNSB_IJllllEEESE_SX_EEESM_S20_NS1O_6fusion15FusionCallbacksIS1S_NS21_17LinearCombinationISM_fSM_fLNS_15FloatRoundStyleE2EEES1T_S1Y_JEEENSA_5SM1004TMEM4LOAD26SM100_TMEM_LOAD_32dp32b16xENSA_20SM90_TMA_LOAD_IM2COLENS16_INS17_ILi1ELi4ELi3EEES1A_NSV_INSB_IJS1B_S1V_EEENSB_IJS1V_SE_EEEEEEENSA_39AutoVectorizingCopyWithAssumedAlignmentILi128EEENSA_21SM90_TMA_STORE_IM2COLES2G_S2I_S2I_EEEvvEEEEvNT_6ParamsE)
        .other          _ZN7cutlass13device_kernelINS_4conv6kernel13ConvUniversalINS1_16ConvProblemShapeILNS1_8OperatorE1ELi3EEENS1_10collective14CollectiveConvINS1_47MainloopSm100TmaUmmaWarpSpecializedImplicitGemmILS5_1ELi35ELi3ELi1ELi2EN4cute5tupleIJNSA_1CILi2EEENSC_ILi1EEESE_EEEEENSB_IJNSC_ILi128EEENSC_ILi64EEENSB_IJNSC_ILi32EEEEEEEEENS_10bfloat16_tESM_NSA_8TiledMMAINSA_8MMA_AtomIJNSA_26SM100_MMA_F16BF16_2x1SM_SSISM_SM_fLi128ELi64ELNSA_4UMMA5MajorE0ELSR_1ELNSQ_7ScaleInE0ELSS_0EEEEEENSA_6LayoutINSB_IJSE_SE_SE_EEENSB_IJNSC_ILi0EEESX_SX_EEEEENSB_IJNSA_10UnderscoreES10_S10_EEEEENS7_6detail27Sm100ImplicitGemmTileTraitsINSA_25SM100_TMA_2SM_LOAD_IM2COLENSA_14ComposedLayoutINSA_7SwizzleILi2ELi4ELi3EEENSA_18smem_ptr_flag_bitsILi16EEENSV_INSB_IJNSC_ILi8EEESJ_EEENSB_IJSJ_SE_EEEEEEEvEENS14_INSA_18SM100_TMA_2SM_LOADENS16_IS18_S1A_NSV_INSB_IJSJ_S1B_EEENSB_IJSE_SJ_EEEEEEEvEEEENS_8epilogue10collective18CollectiveEpilogueINS1O_23Sm100TmaWarpSpecializedILi3ELi2ELi16ELb1ELb0EEEJNSB_IJSI_SI_SK_EEENSB_IJNSV_ISI_SE_EENSV_INSB_IJNSC_ILi16EEESD_EEES1J_EEEEESM_NSB_IJNSB_IJllllEEESE_SX_EEESM_S20_NS1O_6fusion15FusionCallbacksIS1S_NS21_17LinearCombinationISM_fSM_fLNS_15FloatRoundStyleE2EEES1T_S1Y_JEEENSA_5SM1004TMEM4LOAD26SM100_TMEM_LOAD_32dp32b16xENSA_20SM90_TMA_LOAD_IM2COLENS16_INS17_ILi1ELi4ELi3EEES1A_NSV_INSB_IJS1B_S1V_EEENSB_IJS1V_SE_EEEEEEENSA_39AutoVectorizingCopyWithAssumedAlignmentILi128EEENSA_21SM90_TMA_STORE_IM2COLES2G_S2I_S2I_EEEvvEEEEvNT_6ParamsE,@"STO_CUDA_ENTRY STV_DEFAULT"
_ZN7cutlass13device_kernelINS_4conv6kernel13ConvUniversalINS1_16ConvProblemShapeILNS1_8OperatorE1ELi3EEENS1_10collective14CollectiveConvINS1_47MainloopSm100TmaUmmaWarpSpecializedImplicitGemmILS5_1ELi35ELi3ELi1ELi2EN4cute5tupleIJNSA_1CILi2EEENSC_ILi1EEESE_EEEEENSB_IJNSC_ILi128EEENSC_ILi64EEENSB_IJNSC_ILi32EEEEEEEEENS_10bfloat16_tESM_NSA_8TiledMMAINSA_8MMA_AtomIJNSA_26SM100_MMA_F16BF16_2x1SM_SSISM_SM_fLi128ELi64ELNSA_4UMMA5MajorE0ELSR_1ELNSQ_7ScaleInE0ELSS_0EEEEEENSA_6LayoutINSB_IJSE_SE_SE_EEENSB_IJNSC_ILi0EEESX_SX_EEEEENSB_IJNSA_10UnderscoreES10_S10_EEEEENS7_6detail27Sm100ImplicitGemmTileTraitsINSA_25SM100_TMA_2SM_LOAD_IM2COLENSA_14ComposedLayoutINSA_7SwizzleILi2ELi4ELi3EEENSA_18smem_ptr_flag_bitsILi16EEENSV_INSB_IJNSC_ILi8EEESJ_EEENSB_IJSJ_SE_EEEEEEEvEENS14_INSA_18SM100_TMA_2SM_LOADENS16_IS18_S1A_NSV_INSB_IJSJ_S1B_EEENSB_IJSE_SJ_EEEEEEEvEEEENS_8epilogue10collective18CollectiveEpilogueINS1O_23Sm100TmaWarpSpecializedILi3ELi2ELi16ELb1ELb0EEEJNSB_IJSI_SI_SK_EEENSB_IJNSV_ISI_SE_EENSV_INSB_IJNSC_ILi16EEESD_EEES1J_EEEEESM_NSB_IJNSB_IJllllEEESE_SX_EEESM_S20_NS1O_6fusion15FusionCallbacksIS1S_NS21_17LinearCombinationISM_fSM_fLNS_15FloatRoundStyleE2EEES1T_S1Y_JEEENSA_5SM1004TMEM4LOAD26SM100_TMEM_LOAD_32dp32b16xENSA_20SM90_TMA_LOAD_IM2COLENS16_INS17_ILi1ELi4ELi3EEES1A_NSV_INSB_IJS1B_S1V_EEENSB_IJS1V_SE_EEEEEEENSA_39AutoVectorizingCopyWithAssumedAlignmentILi128EEENSA_21SM90_TMA_STORE_IM2COLES2G_S2I_S2I_EEEvvEEEEvNT_6ParamsE:
[----:B------:R-:W1:Y:S01]  /*0000*/  LDC R1, c[0x0][0x37c] ;  /* 0x0000df00ff017b82 */ /* 0x000e620000000800 */
[----:B------:R-:W2:Y:S01]  /*0010*/  S2R R53, SR_TID.X ;  /* 0x0000000000357919 */ /* 0x000ea20000002100 */
[----:B------:R-:W3:Y:S06]  /*0020*/  LDCU.64 UR8, c[0x0][0x990] ;  /* 0x00013200ff0877ac */ /* 0x000eec0008000a00 */
[----:B------:R-:W4:Y:S01]  /*0030*/  S2UR UR4, SR_CgaCtaId ;  /* 0x00000000000479c3 */ /* 0x000f220000008800 */
[----:B-1----:R-:W-:Y:S01]  /*0040*/  VIADD R1, R1, 0xfffffff8 ;  /* 0xfffffff801017836 */ /* 0x002fe20000000000 */
[----:B------:R-:W-:-:S02]  /*0050*/  PRMT R45, RZ, 0x7610, R45 ;  /* 0x00007610ff2d7816 */ /* 0x000fc4000000002d */
[----:B------:R-:W-:Y:S02]  /*0060*/  ELECT P1, URZ, PT ;  /* 0x0000000000ff782f */ /* 0x000fe40003820000 */
[----:B------:R-:W-:Y:S01]  /*0070*/  R2UR UR43, R1 ;  /* 0x00000000012b72ca */ /* 0x000fe200000e0000 */
[----:B---3--:R-:W-:-:S04]  /*0080*/  UISETP.NE.U32.AND UP0, UPT, UR8, URZ, UPT ;  /* 0x000000ff0800728c */ /* 0x008fc8000bf05070 */
[----:B------:R-:W-:Y:S02]  /*0090*/  UISETP.NE.AND.EX UP0, UPT, UR9, URZ, UPT, UP0 ;  /* 0x000000ff0900728c */ /* 0x000fe4000bf05300 */
[----:B----4-:R-:W-:Y:S02]  /*00a0*/  ULOP3.LUT UR31, UR4, 0x1, URZ, 0xc0, !UPT ;  /* 0x00000001041f7892 */ /* 0x010fe4000f8ec0ff */
[----:B------:R-:W-:Y:S01]  /*00b0*/  ULOP3.LUT UR30, UR4, 0x1, URZ, 0x3c, !UPT ;  /* 0x00000001041e7892 */ /* 0x000fe2000f8e3cff */
[----:B--2---:R-:W-:-:S05]  /*00c0*/  SHF.R.U32.HI R46, RZ, 0x5, R53 ;  /* 0x00000005ff2e7819 */ /* 0x004fca0000011635 */
[----:B------:R-:W1:Y:S02]  /*00d0*/  SHFL.IDX PT, R0, R46, RZ, 0x1f ;  /* 0x00001fff2e007589 */ /* 0x000e6400000e0000 */
[----:B-1----:R-:W-:Y:S01]  /*00e0*/  R2UR UR18, R0 ;  /* 0x00000000001272ca */ /* 0x002fe200000e0000 */
[----:B------:R-:W-:-:S14]  /*00f0*/  BRA.U UP0, `(.L_x_0) ;  /* 0x0000000100307547 */ /* 0x000fdc000b800000 */
[----:B------:R-:W1:Y:S02]  /*0100*/  LDCU.64 UR4, c[0x0][0x988] ;  /* 0x00013100ff0477ac */ /* 0x000e640008000a00 */
[----:B-1----:R-:W-:-:S04]  /*0110*/  UISETP.NE.U32.AND UP0, UPT, UR4, URZ, UPT ;  /* 0x000000ff0400728c */ /* 0x002fc8000bf05070 */
[----:B------:R-:W-:-:S09]  /*0120*/  UISETP.NE.AND.EX UP0, UPT, UR5, URZ, UPT, UP0 ;  /* 0x000000ff0500728c */ /* 0x000fd2000bf05300 */
[----:B------:R-:W-:Y:S05]  /*0130*/  BRA.U !UP0, `(.L_x_1) ;  /* 0x0000000108147547 */ /* 0x000fea000b800000 */
[----:B------:R-:W1:Y:S01]  /*0140*/  LDC.64 R26, c[0x0][0x988] ;  /* 0x00026200ff1a7b82 */ /* 0x000e620000000a00 */
[----:B------:R-:W1:Y:S02]  /*0150*/  LDCU.64 UR4, c[0x0][0x358] ;  /* 0x00006b00ff0477ac */ /* 0x000e640008000a00 */
[----:B-1----:R1:W5:Y:S01]  /*0160*/  LDG.E R26, desc[UR4][R26.64] ;  /* 0x000000041a1a7981 */ /* 0x002362000c1e1900 */
[----:B------:R-:W-:Y:S01]  /*0170*/  HFMA2 R45, -RZ, RZ, 0, 5.9604644775390625e-08 ;  /* 0x00000001ff2d7431 */ /* 0x000fe200000001ff */
[----:B------:R-:W-:Y:S05]  /*0180*/  BRA `(.L_x_0) ;  /* 0x00000000000c7947 */ /* 0x000fea0003800000 */
.L_x_1:
[----:B------:R-:W1:Y:S01]  /*0190*/  LDCU UR4, c[0x0][0x980] ;  /* 0x00013000ff0477ac */ /* 0x000e620008000800 */
[----:B------:R-:W-:Y:S01]  /*01a0*/  HFMA2 R45, -RZ, RZ, 0, 5.9604644775390625e-08 ;  /* 0x00000001ff2d7431 */ /* 0x000fe200000001ff */
[----:B-1----:R-:W-:-:S07]  /*01b0*/  MOV R26, UR4 ;  /* 0x00000004001a7c02 */ /* 0x002fce0008000f00 */
.L_x_0:
[----:B------:R-:W2:Y:S02]  /*01c0*/  LDCU.64 UR4, c[0x0][0x9b0] ;  /* 0x00013600ff0477ac */ /* 0x000ea40008000a00 */
[----:B--2---:R-:W-:-:S04]  /*01d0*/  UISETP.NE.U32.AND UP0, UPT, UR4, URZ, UPT ;  /* 0x000000ff0400728c */ /* 0x004fc8000bf05070 */
[----:B------:R-:W-:-:S09]  /*01e0*/  UISETP.NE.AND.EX UP0, UPT, UR5, URZ, UPT, UP0 ;  /* 0x000000ff0500728c */ /* 0x000fd2000bf05300 */
[----:B------:R-:W-:Y:S05]  /*01f0*/  BRA.U UP0, `(.L_x_2) ;  /* 0x0000000100287547 */ /* 0x000fea000b800000 */
[----:B------:R-:W2:Y:S02]  /*0200*/  LDCU.64 UR4, c[0x0][0x9a8] ;  /* 0x00013500ff0477ac */ /* 0x000ea40008000a00 */
[----:B--2---:R-:W-:-:S04]  /*0210*/  UISETP.NE.U32.AND UP0, UPT, UR4, URZ, UPT ;  /* 0x000000ff0400728c */ /* 0x004fc8000bf05070 */
[----:B------:R-:W-:-:S09]  /*0220*/  UISETP.NE.AND.EX UP0, UPT, UR5, URZ, UPT, UP0 ;  /* 0x000000ff0500728c */ /* 0x000fd2000bf05300 */
[----:B------:R-:W-:Y:S05]  /*0230*/  BRA.U !UP0, `(.L_x_3) ;  /* 0x0000000108107547 */ /* 0x000fea000b800000 */
[----:B------:R-:W2:Y:S01]  /*0240*/  LDC.64 R24, c[0x0][0x9a8] ;  /* 0x00026a00ff187b82 */ /* 0x000ea20000000a00 */
[----:B------:R-:W2:Y:S02]  /*0250*/  LDCU.64 UR4, c[0x0][0x358] ;  /* 0x00006b00ff0477ac */ /* 0x000ea40008000a00 */
[----:B--2---:R2:W5:Y:S01]  /*0260*/  LDG.E R24, desc[UR4][R24.64] ;  /* 0x0000000418187981 */ /* 0x004562000c1e1900 */
[----:B------:R-:W-:Y:S05]  /*0270*/  BRA `(.L_x_2) ;  /* 0x0000000000087947 */ /* 0x000fea0003800000 */
.L_x_3:
[----:B------:R-:W2:Y:S02]  /*0280*/  LDCU UR4, c[0x0][0x9a0] ;  /* 0x00013400ff0477ac */ /* 0x000ea40008000800 */
[----:B--2---:R-:W-:Y:S02]  /*0290*/  MOV R24, UR4 ;  /* 0x0000000400187c02 */ /* 0x004fe40008000f00 */
.L_x_2:
[----:B------:R-:W-:Y:S01]  /*02a0*/  IMAD.U32 R0, RZ, RZ, UR18 ;  /* 0x00000012ff007e24 */ /* 0x000fe2000f8e00ff */
[----:B------:R-:W-:Y:S04]  /*02b0*/  BSSY.RECONVERGENT B0, `(.L_x_4) ;  /* 0x000000c000007945 */ /* 0x000fe80003800200 */
[C---:B------:R-:W-:Y:S02]  /*02c0*/  ISETP.NE.OR P2, PT, R0.reuse, 0x1, !P1 ;  /* 0x000000010000780c */ /* 0x040fe40004f45670 */
[----:B------:R-:W-:-:S11]  /*02d0*/  ISETP.NE.OR P0, PT, R0, 0x3, !P1 ;  /* 0x000000030000780c */ /* 0x000fd60004f05670 */
[----:B------:R-:W-:Y:S05]  /*02e0*/  @P2 BRA `(.L_x_5) ;  /* 0x0000000000202947 */ /* 0x000fea0003800000 */
[----:B------:R-:W3:Y:S02]  /*02f0*/  LDCU.64 UR4, c[0x0][0x348] ;  /* 0x00006900ff0477ac */ /* 0x000ee40008000a00 */
[----:B---3--:R-:W-:Y:S02]  /*0300*/  UIADD3 UR6, UP1, UPT, UR4, 0x80, URZ ;  /* 0x0000008004067890 */ /* 0x008fe4000ff3e0ff */
[----:B------:R-:W-:Y:S02]  /*0310*/  UIADD3 UR4, UP0, UPT, UR4, 0x200, URZ ;  /* 0x0000020004047890 */ /* 0x000fe4000ff1e0ff */
[----:B------:R-:W-:Y:S02]  /*0320*/  UIADD3.X UR7, UPT, UPT, URZ, UR5, URZ, UP1, !UPT ;  /* 0x00000005ff077290 */ /* 0x000fe40008ffe4ff */
[----:B------:R-:W-:-:S07]  /*0330*/  UIADD3.X UR5, UPT, UPT, URZ, UR5, URZ, UP0, !UPT ;  /* 0x00000005ff057290 */ /* 0x000fce00087fe4ff */
[----:B------:R3:W-:Y:S02]  /*0340*/  UTMACCTL.PF [UR6] ;  /* 0x00000000060079b9 */ /* 0x0007e40008040000 */
[----:B------:R3:W-:Y:S02]  /*0350*/  UTMACCTL.PF [UR4] ;  /* 0x00000000040079b9 */ /* 0x0007e40008040000 */
[----:B---3--:R-:W-:Y:S01]  /*0360*/  NOP ;  /* 0x0000000000007918 */ /* 0x008fe20000000000 */
.L_x_5:
[----:B------:R-:W-:Y:S05]  /*0370*/  BSYNC.RECONVERGENT B0 ;  /* 0x0000000000007941 */ /* 0x000fea0003800200 */
.L_x_4:
[----:B------:R-:W-:Y:S04]  /*0380*/  BSSY.RECONVERGENT B0, `(.L_x_6) ;  /* 0x000000a000007945 */ /* 0x000fe80003800200 */
        /* <DEDUP_REMOVED lines=9> */
.L_x_7:
[----:B------:R-:W-:Y:S05]  /*0420*/  BSYNC.RECONVERGENT B0 ;  /* 0x0000000000007941 */ /* 0x000fea0003800200 */
.L_x_6:
[----:B------:R-:W3:Y:S01]  /*0430*/  LDCU.64 UR4, c[0x0][0x988] ;  /* 0x00013100ff0477ac */ /* 0x000ee20008000a00 */
[----:B------:R-:W-:Y:S02]  /*0440*/  UISETP.EQ.U32.AND UP2, UPT, UR8, URZ, UPT ;  /* 0x000000ff0800728c */ /* 0x000fe4000bf42070 */
[----:B------:R-:W-:Y:S02]  /*0450*/  UPLOP3.LUT UP3, UPT, UPT, UPT, UPT, 0x80, 0x8 ;  /* 0x000000000008789c */ /* 0x000fe40003f6f070 */
[----:B---3--:R-:W-:-:S04]  /*0460*/  UISETP.NE.U32.AND UP0, UPT, UR4, URZ, UPT ;  /* 0x000000ff0400728c */ /* 0x008fc8000bf05070 */
[----:B------:R-:W-:-:S04]  /*0470*/  UISETP.NE.AND.EX UP1, UPT, UR5, URZ, UPT, UP0 ;  /* 0x000000ff0500728c */ /* 0x000fc8000bf25300 */
[----:B------:R-:W-:-:S04]  /*0480*/  UISETP.EQ.OR.EX UP4, UPT, UR9, URZ, !UP1, UP2 ;  /* 0x000000ff0900728c */ /* 0x000fc8000cf82720 */
[----:B------:R-:W-:-:S06]  /*0490*/  UP2UR UR4, UPR, URZ, 0x10 ;  /* 0x00000010ff047883 */ /* 0x000fcc0008000000 */
[----:B------:R-:W-:Y:S01]  /*04a0*/  MOV R49, UR4 ;  /* 0x0000000400317c02 */ /* 0x000fe20008000f00 */
[----:B------:R-:W-:Y:S06]  /*04b0*/  BRA.U !UP4, `(.L_x_8) ;  /* 0x000000010c207547 */ /* 0x000fec000b800000 */
[----:B------:R-:W-:Y:S01]  /*04c0*/  UISETP.NE.U32.AND UP2, UPT, UR8, URZ, UPT ;  /* 0x000000ff0800728c */ /* 0x000fe2000bf45070 */
[----:B-----5:R-:W-:Y:S01]  /*04d0*/  FSETP.NEU.AND P0, PT, R26, RZ, PT ;  /* 0x000000ff1a00720b */ /* 0x020fe20003f0d000 */
[----:B------:R-:W-:Y:S02]  /*04e0*/  USEL UR4, URZ, 0xffffffff, UP1 ;  /* 0xffffffffff047887 */ /* 0x000fe40008800000 */
[----:B------:R-:W-:-:S10]  /*04f0*/  UISETP.NE.AND.EX UP2, UPT, UR9, URZ, UPT, UP2 ;  /* 0x000000ff0900728c */ /* 0x000fd4000bf45320 */
[----:B------:R-:W-:Y:S01]  /*0500*/  VOTEU.ANY UP0, P0 ;  /* 0x0000000000ff7886 */ /* 0x000fe20000000100 */
[----:B------:R-:W-:-:S04]  /*0510*/  @!UP2 USEL UR4, URZ, 0xffffffff, UP0 ;  /* 0xffffffffff04a887 */ /* 0x000fc80008000000 */
[----:B------:R-:W-:-:S04]  /*0520*/  ULOP3.LUT UR4, UR4, 0x1, URZ, 0xc0, !UPT ;  /* 0x0000000104047892 */ /* 0x000fc8000f8ec0ff */
[----:B------:R-:W-:-:S11]  /*0530*/  UISETP.NE.U32.AND UP3, UPT, UR4, 0x1, UPT ;  /* 0x000000010400788c */ /* 0x000fd6000bf65070 */
.L_x_8:
[----:B------:R-:W3:Y:S01]  /*0540*/  SHFL.IDX PT, R0, R46, RZ, 0x1f ;  /* 0x00001fff2e007589 */ /* 0x000ee200000e0000 */
[----:B------:R-:W-:Y:S02]  /*0550*/  UISETP.NE.AND UP5, UPT, UR18, 0x2, UPT ;  /* 0x000000021200788c */ /* 0x000fe4000bfa5270 */
[----:B------:R-:W-:Y:S02]  /*0560*/  UISETP.NE.AND UP0, UPT, UR18, 0x2, UPT ;  /* 0x000000021200788c */ /* 0x000fe4000bf05270 */
[----:B------:R-:W-:Y:S02]  /*0570*/  UISETP.NE.OR UP2, UPT, UR31, URZ, UP5 ;  /* 0x000000ff1f00728c */ /* 0x000fe4000af45670 */
[----:B------:R-:W-:-:S04]  /*0580*/  USEL UR55, URZ, 0x1, UP0 ;  /* 0x00000001ff377887 */ /* 0x000fc80008000000 */
[----:B------:R-:W-:Y:S02]  /*0590*/  PLOP3.LUT P3, PT, P1, PT, UP2, 0xae, 0xea ;  /* 0x0000000000ea781c */ /* 0x000fe40000f6f52e */
[----:B---3--:R-:W-:-:S13]  /*05a0*/  ISETP.NE.AND P0, PT, R0, RZ, PT ;  /* 0x000000ff0000720c */ /* 0x008fda0003f05270 */
[----:B------:R-:W-:Y:S05]  /*05b0*/  @P0 BRA `(.L_x_9) ;  /* 0x00000004004c0947 */ /* 0x000fea0003800000 */
[----:B------:R-:W-:Y:S01]  /*05c0*/  ELECT P0, URZ, PT ;  /* 0x0000000000ff782f */ /* 0x000fe20003800000 */
[----:B------:R-:W-:-:S12]  /*05d0*/  BSSY.RECONVERGENT B0, `(.L_x_9) ;  /* 0x0000051000007945 */ /* 0x000fd80003800200 */
[----:B------:R-:W-:Y:S05]  /*05e0*/  @!P0 BRA `(.L_x_10) ;  /* 0x00000004003c8947 */ /* 0x000fea0003800000 */
[----:B------:R-:W3:Y:S01]  /*05f0*/  S2UR UR5, SR_CgaCtaId ;  /* 0x00000000000579c3 */ /* 0x000ee20000008800 */
[----:B------:R-:W-:Y:S01]  /*0600*/  UMOV UR4, 0x400 ;  /* 0x0000040000047882 */ /* 0x000fe20000000000 */
[----:B------:R-:W-:Y:S02]  /*0610*/  UMOV UR6, 0x1 ;  /* 0x0000000100067882 */ /* 0x000fe40000000000 */
[----:B------:R-:W-:-:S04]  /*0620*/  UIADD3 UR6, UPT, UPT, -UR6, 0x100000, URZ ;  /* 0x0010000006067890 */ /* 0x000fc8000fffe1ff */
[----:B------:R-:W-:Y:S02]  /*0630*/  USHF.L.U32 UR7, UR6, 0xb, URZ ;  /* 0x0000000b06077899 */ /* 0x000fe400080006ff */
[----:B------:R-:W-:Y:S02]  /*0640*/  USHF.L.U32 UR6, UR6, 0x1, URZ ;  /* 0x0000000106067899 */ /* 0x000fe400080006ff */
[----:B---3--:R-:W-:Y:S01]  /*0650*/  ULEA UR4, UR5, UR4, 0x18 ;  /* 0x0000000405047291 */ /* 0x008fe2000f8ec0ff */
[----:B------:R-:W3:Y:S11]  /*0660*/  FENCE.VIEW.ASYNC.S ;  /* 0x00000000000073c6 */ /* 0x000ef60000000000 */
[----:B---3--:R3:W4:Y:S01]  /*0670*/  SYNCS.EXCH.64 URZ, [UR4], UR6 ;  /* 0x0000000604ff75b2 */ /* 0x0087220008000100 */
[----:B------:R3:W1:Y:S01]  /*0680*/  SYNCS.EXCH.64 URZ, [UR4+0x118], UR6 ;  /* 0x0001180604ff75b2 */ /* 0x0006620008000100 */
        /* <DEDUP_REMOVED lines=67> */
[----:B------:R3:W1:Y:S02]  /*0ac0*/  SYNCS.EXCH.64 URZ, [UR4+0x228], UR6 ;  /* 0x0002280604ff75b2 */ /* 0x0006640008000100 */
[----:B---34-:R-:W-:Y:S01]  /*0ad0*/  NOP ;  /* 0x0000000000007918 */ /* 0x018fe20000000000 */
.L_x_10:
[----:B------:R-:W-:Y:S05]  /*0ae0*/  BSYNC.RECONVERGENT B0 ;  /* 0x0000000000007941 */ /* 0x000fea0003800200 */
.L_x_9:
[----:B------:R-:W3:Y:S01]  /*0af0*/  SHFL.IDX PT, R0, R46, RZ, 0x1f ;  /* 0x00001fff2e007589 */ /* 0x000ee200000e0000 */
[----:B------:R-:W-:Y:S01]  /*0b00*/  NOP ;  /* 0x0000000000007918 */ /* 0x000fe20000000000 */
[----:B---3--:R-:W-:-:S13]  /*0b10*/  ISETP.NE.AND P0, PT, R0, 0x1, PT ;  /* 0x000000010000780c */ /* 0x008fda0003f05270 */
[----:B------:R-:W-:Y:S05]  /*0b20*/  @P0 BRA `(.L_x_11) ;  /* 0x0000000000500947 */ /* 0x000fea0003800000 */
[----:B------:R-:W3:Y:S01]  /*0b30*/  S2UR UR5, SR_CgaCtaId ;  /* 0x00000000000579c3 */ /* 0x000ee20000008800 */
[----:B------:R-:W-:Y:S01]  /*0b40*/  UMOV UR4, 0x400 ;  /* 0x0000040000047882 */ /* 0x000fe20000000000 */
[----:B------:R-:W-:Y:S01]  /*0b50*/  UMOV UR8, 0x20 ;  /* 0x0000002000087882 */ /* 0x000fe20000000000 */
[----:B------:R-:W-:Y:S01]  /*0b60*/  UMOV UR6, 0x80 ;  /* 0x0000008000067882 */ /* 0x000fe20000000000 */
[----:B------:R-:W-:-:S04]  /*0b70*/  UIADD3 UR8, UPT, UPT, -UR8, 0x100000, URZ ;  /* 0x0010000008087890 */ /* 0x000fc8000fffe1ff */
[----:B------:R-:W-:Y:S02]  /*0b80*/  USHF.L.U32 UR9, UR8, 0xb, URZ ;  /* 0x0000000b08097899 */ /* 0x000fe400080006ff */
[----:B------:R-:W-:Y:S02]  /*0b90*/  USHF.L.U32 UR8, UR8, 0x1, URZ ;  /* 0x0000000108087899 */ /* 0x000fe400080006ff */
[----:B------:R-:W-:-:S04]  /*0ba0*/  UIADD3 UR6, UPT, UPT, -UR6, 0x100000, URZ ;  /* 0x0010000006067890 */ /* 0x000fc8000fffe1ff */
[----:B------:R-:W-:Y:S02]  /*0bb0*/  USHF.L.U32 UR7, UR6, 0xb, URZ ;  /* 0x0000000b06077899 */ /* 0x000fe400080006ff */
[----:B------:R-:W-:Y:S01]  /*0bc0*/  USHF.L.U32 UR6, UR6, 0x1, URZ ;  /* 0x0000000106067899 */ /* 0x000fe200080006ff */
[----:B------:R-:W-:Y:S01]  /*0bd0*/  ELECT P0, URZ, PT ;  /* 0x0000000000ff782f */ /* 0x000fe20003800000 */
[----:B---3--:R-:W-:Y:S01]  /*0be0*/  ULEA UR4, UR5, UR4, 0x18 ;  /* 0x0000000405047291 */ /* 0x008fe2000f8ec0ff */
[----:B------:R-:W3:Y:S11]  /*0bf0*/  FENCE.VIEW.ASYNC.S ;  /* 0x00000000000073c6 */ /* 0x000ef60000000000 */
[----:B---3--:R3:W4:Y:S01]  /*0c00*/  SYNCS.EXCH.64 URZ, [UR4+0x230], UR8 ;  /* 0x0002300804ff75b2 */ /* 0x0087220008000100 */
[----:B------:R3:W1:Y:S01]  /*0c10*/  SYNCS.EXCH.64 URZ, [UR4+0x248], UR6 ;  /* 0x0002480604ff75b2 */ /* 0x0006620008000100 */
[----:B------:R3:W1:Y:S01]  /*0c20*/  SYNCS.EXCH.64 URZ, [UR4+0x238], UR8 ;  /* 0x0002380804ff75b2 */ /* 0x0006620008000100 */
[----:B------:R3:W1:Y:S01]  /*0c30*/  SYNCS.EXCH.64 URZ, [UR4+0x250], UR6 ;  /* 0x0002500604ff75b2 */ /* 0x0006620008000100 */
[----:B------:R3:W1:Y:S01]  /*0c40*/  SYNCS.EXCH.64 URZ, [UR4+0x240], UR8 ;  /* 0x0002400804ff75b2 */ /* 0x0006620008000100 */
[----:B------:R3:W1:Y:S01]  /*0c50*/  SYNCS.EXCH.64 URZ, [UR4+0x258], UR6 ;  /* 0x0002580604ff75b2 */ /* 0x0006620008000100 */
[----:B------:R-:W-:Y:S01]  /*0c60*/  NOP ;  /* 0x0000000000007918 */ /* 0x000fe20000000000 */
.L_x_11:
[----:B------:R-:W2:Y:S01]  /*0c70*/  SHFL.IDX PT, R0, R46, RZ, 0x1f ;  /* 0x00001fff2e007589 */ /* 0x000ea200000e0000 */
[----:B------:R-:W-:Y:S01]  /*0c80*/  NOP ;  /* 0x0000000000007918 */ /* 0x000fe20000000000 */
[----:B--2---:R-:W-:-:S13]  /*0c90*/  ISETP.NE.AND P0, PT, R0, 0x3, PT ;  /* 0x000000030000780c */ /* 0x004fda0003f05270 */
[----:B------:R-:W-:Y:S05]  /*0ca0*/  @P0 BRA `(.L_x_12) ;  /* 0x0000000000300947 */ /* 0x000fea0003800000 */
[----:B------:R-:W2:Y:S01]  /*0cb0*/  S2UR UR5, SR_CgaCtaId ;  /* 0x00000000000579c3 */ /* 0x000ea20000008800 */
[----:B---3--:R-:W-:Y:S01]  /*0cc0*/  UMOV UR4, 0x400 ;  /* 0x0000040000047882 */ /* 0x008fe20000000000 */
[----:B------:R-:W-:Y:S01]  /*0cd0*/  UMOV UR6, 0x20 ;  /* 0x0000002000067882 */ /* 0x000fe20000000000 */
[----:B------:R-:W-:Y:S01]  /*0ce0*/  ELECT P0, URZ, PT ;  /* 0x0000000000ff782f */ /* 0x000fe20003800000 */
[----:B------:R-:W-:-:S04]  /*0cf0*/  UIADD3 UR6, UPT, UPT, -UR6, 0x100000, URZ ;  /* 0x0010000006067890 */ /* 0x000fc8000fffe1ff */
[----:B------:R-:W-:Y:S02]  /*0d00*/  USHF.L.U32 UR7, UR6, 0xb, URZ ;  /* 0x0000000b06077899 */ /* 0x000fe400080006ff */
[----:B------:R-:W-:Y:S02]  /*0d10*/  USHF.L.U32 UR6, UR6, 0x1, URZ ;  /* 0x0000000106067899 */ /* 0x000fe400080006ff */
[----:B--2---:R-:W-:Y:S01]  /*0d20*/  ULEA UR4, UR5, UR4, 0x18 ;  /* 0x0000000405047291 */ /* 0x004fe2000f8ec0ff */
[----:B------:R-:W2:Y:S11]  /*0d30*/  FENCE.VIEW.ASYNC.S ;  /* 0x00000000000073c6 */ /* 0x000eb60000000000 */
[----:B--2---:R2:W3:Y:S01]  /*0d40*/  SYNCS.EXCH.64 URZ, [UR4+0x260], UR6 ;  /* 0x0002600604ff75b2 */ /* 0x0044e20008000100 */
[----:B------:R2:W1:Y:S01]  /*0d50*/  SYNCS.EXCH.64 URZ, [UR4+0x268], UR6 ;  /* 0x0002680604ff75b2 */ /* 0x0004620008000100 */
[----:B------:R-:W-:Y:S01]  /*0d60*/  NOP ;  /* 0x0000000000007918 */ /* 0x000fe20000000000 */
.L_x_12:
[----:B------:R-:W4:Y:S01]  /*0d70*/  SHFL.IDX PT, R0, R46, RZ, 0x1f ;  /* 0x00001fff2e007589 */ /* 0x000f2200000e0000 */
[----:B------:R-:W-:Y:S01]  /*0d80*/  NOP ;  /* 0x0000000000007918 */ /* 0x000fe20000000000 */
[----:B----4-:R-:W-:-:S13]  /*0d90*/  ISETP.NE.AND P0, PT, R0, 0x4, PT ;  /* 0x000000040000780c */ /* 0x010fda0003f05270 */
[----:B------:R-:W-:Y:S05]  /*0da0*/  @P0 BRA `(.L_x_13) ;  /* 0x0000000000440947 */ /* 0x000fea0003800000 */
[----:B------:R-:W4:Y:S01]  /*0db0*/  S2UR UR5, SR_CgaCtaId ;  /* 0x00000000000579c3 */ /* 0x000f220000008800 */
[----:B--23--:R-:W-:Y:S01]  /*0dc0*/  UMOV UR4, 0x1e0 ;  /* 0x000001e000047882 */ /* 0x00cfe20000000000 */
[----:B------:R-:W-:Y:S01]  /*0dd0*/  UMOV UR6, 0x400 ;  /* 0x0000040000067882 */ /* 0x000fe20000000000 */
[----:B------:R-:W-:Y:S01]  /*0de0*/  USEL UR4, UR4, 0x1a0, UP3 ;  /* 0x000001a004047887 */ /* 0x000fe20009800000 */
[----:B------:R-:W-:Y:S01]  /*0df0*/  UMOV UR8, 0x1 ;  /* 0x0000000100087882 */ /* 0x000fe20000000000 */
[----:B------:R-:W-:Y:S01]  /*0e00*/  ELECT P0, URZ, PT ;  /* 0x0000000000ff782f */ /* 0x000fe20003800000 */
[----:B------:R-:W-:-:S04]  /*0e10*/  UIADD3 UR8, UPT, UPT, -UR8, 0x100000, URZ ;  /* 0x0010000008087890 */ /* 0x000fc8000fffe1ff */
[----:B------:R-:W-:Y:S02]  /*0e20*/  USHF.L.U32 UR9, UR8, 0xb, URZ ;  /* 0x0000000b08097899 */ /* 0x000fe400080006ff */
[----:B------:R-:W-:Y:S02]  /*0e30*/  USHF.L.U32 UR8, UR8, 0x1, URZ ;  /* 0x0000000108087899 */ /* 0x000fe400080006ff */
[----:B----4-:R-:W-:Y:S02]  /*0e40*/  ULEA UR6, UR5, UR6, 0x18 ;  /* 0x0000000605067291 */ /* 0x010fe4000f8ec0ff */
[----:B------:R-:W-:-:S04]  /*0e50*/  UIADD3 UR4, UPT, UPT, -UR4, 0x100000, URZ ;  /* 0x0010000004047890 */ /* 0x000fc8000fffe1ff */
[----:B------:R-:W-:Y:S02]  /*0e60*/  USHF.L.U32 UR5, UR4, 0xb, URZ ;  /* 0x0000000b04057899 */ /* 0x000fe400080006ff */
[----:B------:R-:W-:Y:S01]  /*0e70*/  USHF.L.U32 UR4, UR4, 0x1, URZ ;  /* 0x0000000104047899 */ /* 0x000fe200080006ff */
[----:B------:R-:W2:Y:S03]  /*0e80*/  FENCE.VIEW.ASYNC.S ;  /* 0x00000000000073c6 */ /* 0x000ea60000000000 */
[----:B--2---:R4:W2:Y:S08]  /*0e90*/  SYNCS.EXCH.64 URZ, [UR6+0x270], UR8 ;  /* 0x0002700806ff75b2 */ /* 0x0048b00008000100 */
[----:B------:R4:W3:Y:S02]  /*0ea0*/  SYNCS.EXCH.64 URZ, [UR6+0x278], UR4 ;  /* 0x0002780406ff75b2 */ /* 0x0008e40008000100 */
[----:B----4-:R-:W-:Y:S01]  /*0eb0*/  NOP ;  /* 0x0000000000007918 */ /* 0x010fe20000000000 */
.L_x_13:
[----:B------:R-:W4:Y:S01]  /*0ec0*/  SHFL.IDX PT, R0, R46, RZ, 0x1f ;  /* 0x00001fff2e007589 */ /* 0x000f2200000e0000 */
[----:B------:R-:W-:Y:S01]  /*0ed0*/  ISETP.NE.OR P1, PT, RZ, UR18, !P1 ;  /* 0x00000012ff007c0c */ /* 0x000fe2000cf25670 */
[----:B------:R-:W-:Y:S01]  /*0ee0*/  NOP ;  /* 0x0000000000007918 */ /* 0x000fe20000000000 */
[----:B----4-:R-:W-:-:S13]  /*0ef0*/  ISETP.NE.AND P0, PT, R0, 0x5, PT ;  /* 0x000000050000780c */ /* 0x010fda0003f05270 */
[----:B------:R-:W-:Y:S05]  /*0f00*/  @P0 BRA `(.L_x_14) ;  /* 0x0000000000480947 */ /* 0x000fea0003800000 */
[----:B------:R-:W4:Y:S01]  /*0f10*/  S2UR UR5, SR_CgaCtaId ;  /* 0x00000000000579c3 */ /* 0x000f220000008800 */
[----:B--23--:R-:W-:Y:S01]  /*0f20*/  UMOV UR4, 0x400 ;  /* 0x0000040000047882 */ /* 0x00cfe20000000000 */
        /* <DEDUP_REMOVED lines=9> */
[----:B----4-:R-:W-:Y:S01]  /*0fc0*/  ULEA UR4, UR5, UR4, 0x18 ;  /* 0x0000000405047291 */ /* 0x010fe2000f8ec0ff */
[----:B------:R-:W2:Y:S11]  /*0fd0*/  FENCE.VIEW.ASYNC.S ;  /* 0x00000000000073c6 */ /* 0x000eb60000000000 */
[----:B--2---:R4:W2:Y:S01]  /*0fe0*/  SYNCS.EXCH.64 URZ, [UR4+0x280], UR6 ;  /* 0x0002800604ff75b2 */ /* 0x0048a20008000100 */
[----:B------:R4:W3:Y:S01]  /*0ff0*/  SYNCS.EXCH.64 URZ, [UR4+0x290], UR8 ;  /* 0x0002900804ff75b2 */ /* 0x0008e20008000100 */
[----:B------:R4:W1:Y:S01]  /*1000*/  SYNCS.EXCH.64 URZ, [UR4+0x288], UR6 ;  /* 0x0002880604ff75b2 */ /* 0x0008620008000100 */
[----:B------:R4:W1:Y:S02]  /*1010*/  SYNCS.EXCH.64 URZ, [UR4+0x298], UR8 ;  /* 0x0002980804ff75b2 */ /* 0x0008640008000100 */
[----:B----4-:R-:W-:Y:S01]  /*1020*/  NOP ;  /* 0x0000000000007918 */ /* 0x010fe20000000000 */
.L_x_14:
[----:B--23--:R-:W2:Y:S01]  /*1030*/  S2UR UR7, SR_CgaCtaId ;  /* 0x00000000000779c3 */ /* 0x00cea20000008800 */
[----:B------:R-:W-:Y:S01]  /*1040*/  VOTEU.ALL UP0, P1 ;  /* 0x0000000000ff7886 */ /* 0x000fe20000800000 */
[----:B------:R-:W-:Y:S01]  /*1050*/  UMOV UR4, 0x20 ;  /* 0x0000002000047882 */ /* 0x000fe20000000000 */
[----:B------:R-:W-:Y:S01]  /*1060*/  NOP ;  /* 0x0000000000007918 */ /* 0x000fe20000000000 */
[----:B------:R-:W-:Y:S01]  /*1070*/  LOP3.LUT R3, R53, 0x1f, RZ, 0xc0, !PT ;  /* 0x0000001f35037812 */ /* 0x000fe200078ec0ff */
[----:B------:R-:W-:Y:S01]  /*1080*/  UISETP.NE.AND UP4, UPT, UR18, URZ, UPT ;  /* 0x000000ff1200728c */ /* 0x000fe2000bf85270 */
[----:B------:R-:W-:Y:S01]  /*1090*/  @!UP0 UMOV UR6, 0x400 ;  /* 0x0000040000068882 */ /* 0x000fe20000000000 */
[----:B------:R-:W-:-:S04]  /*10a0*/  @!UP0 UIADD3 UR4, UPT, UPT, -UR4, 0x100000, URZ ;  /* 0x0010000004048890 */ /* 0x000fc8000fffe1ff */
[----:B------:R-:W-:Y:S02]  /*10b0*/  @!UP0 USHF.L.U32 UR5, UR4, 0xb, URZ ;  /* 0x0000000b04058899 */ /* 0x000fe400080006ff */
[----:B------:R-:W-:Y:S02]  /*10c0*/  @!UP0 USHF.L.U32 UR4, UR4, 0x1, URZ ;  /* 0x0000000104048899 */ /* 0x000fe400080006ff */
[----:B--2---:R-:W-:Y:S01]  /*10d0*/  @!UP0 ULEA UR6, UR7, UR6, 0x18 ;  /* 0x0000000607068291 */ /* 0x004fe2000f8ec0ff */
[----:B------:R-:W2:Y:S01]  /*10e0*/  LDCU UR7, c[0x0][0x36c] ;  /* 0x00006d80ff0777ac */ /* 0x000ea20008000800 */
[----:B------:R-:W-:Y:S01]  /*10f0*/  VOTEU.ALL UP0, P1 ;  /* 0x0000000000ff7886 */ /* 0x000fe20000800000 */
[----:B------:R-:W3:Y:S09]  /*1100*/  FENCE.VIEW.ASYNC.S ;  /* 0x00000000000073c6 */ /* 0x000ef20000000000 */
[----:B---3--:R3:W4:Y:S01]  /*1110*/  @!UP0 SYNCS.EXCH.64 URZ, [UR6+0x2a0], UR4 ;  /* 0x0002a00406ff85b2 */ /* 0x0087220008000100 */
[----:B--2---:R-:W-:-:S09]  /*1120*/  UISETP.EQ.U32.AND UP6, UPT, UR7, 0x1, UPT ;  /* 0x000000010700788c */ /* 0x004fd2000bfc2070 */
[----:B---3--:R-:W-:Y:S05]  /*1130*/  BRA.U !UP6, `(.L_x_15) ;  /* 0x000000010e087547 */ /* 0x008fea000b800000 */
[----:B-1--4-:R-:W-:Y:S01]  /*1140*/  UCGABAR_ARV ;  /* 0x00000000000079c7 */ /* 0x012fe20008000000 */
[----:B------:R-:W-:Y:S05]  /*1150*/  BRA `(.L_x_16) ;  /* 0x0000000000047947 */ /* 0x000fea0003800000 */
.L_x_15:
[----:B-1--4-:R-:W-:Y:S01]  /*1160*/  NOP ;  /* 0x0000000000007918 */ /* 0x012fe20000000000 */
.L_x_16:
[----:B------:R-:W1:Y:S01]  /*1170*/  S2UR UR22, SR_CTAID.X ;  /* 0x00000000001679c3 */ /* 0x000e620000002500 */
[----:B------:R-:W-:-:S05]  /*1180*/  CS2R.32 R48, SR_CgaSize ;  /* 0x0000000000307805 */ /* 0x000fca0000008a00 */
[----:B------:R-:W-:-:S05]  /*1190*/  IMAD R48, R48, -0xa0, RZ ;  /* 0xffffff6030307824 */ /* 0x000fca00078e02ff */
[----:B------:R-:W-:-:S14]  /*11a0*/  R2UR UR5, R48 ;  /* 0x00000000300572ca */ /* 0x000fdc00000e0000 */
[----:B------:R-:W2:Y:S01]  /*11b0*/  LDCU UR5, c[0x0][UR5+0x2b0] ;  /* 0x00005600050577ac */ /* 0x000ea20008000800 */
[----:B------:R-:W-:-:S05]  /*11c0*/  CS2R.32 R48, SR_CgaSize ;  /* 0x0000000000307805 */ /* 0x000fca0000008a00 */
[----:B------:R-:W-:-:S05]  /*11d0*/  IMAD R48, R48, -0xa0, RZ ;  /* 0xffffff6030307824 */ /* 0x000fca00078e02ff */
[----:B------:R-:W-:-:S14]  /*11e0*/  R2UR UR4, R48 ;  /* 0x00000000300472ca */ /* 0x000fdc00000e0000 */
[----:B------:R-:W3:Y:S01]  /*11f0*/  LDCU UR4, c[0x0][UR4+0x2b4] ;  /* 0x00005680040477ac */ /* 0x000ee20008000800 */
[----:B------:R-:W4:Y:S01]  /*1200*/  S2UR UR19, SR_CTAID.Y ;  /* 0x00000000001379c3 */ /* 0x000f220000002600 */
[----:B------:R-:W-:-:S05]  /*1210*/  CS2R.32 R48, SR_CgaSize ;  /* 0x0000000000307805 */ /* 0x000fca0000008a00 */
[----:B------:R-:W-:-:S05]  /*1220*/  IMAD R48, R48, -0xa0, RZ ;  /* 0xffffff6030307824 */ /* 0x000fca00078e02ff */
[----:B------:R-:W-:-:S14]  /*1230*/  R2UR UR7, R48 ;  /* 0x00000000300772ca */ /* 0x000fdc00000e0000 */
[----:B------:R-:W3:Y:S01]  /*1240*/  LDCU UR7, c[0x0][UR7+0x2a0] ;  /* 0x00005400070777ac */ /* 0x000ee20008000800 */
[----:B------:R-:W-:-:S05]  /*1250*/  CS2R.32 R48, SR_CgaSize ;  /* 0x0000000000307805 */ /* 0x000fca0000008a00 */
[----:B------:R-:W-:-:S05]  /*1260*/  IMAD R48, R48, -0xa0, RZ ;  /* 0xffffff6030307824 */ /* 0x000fca00078e02ff */
[----:B------:R-:W-:-:S14]  /*1270*/  R2UR UR8, R48 ;  /* 0x00000000300872ca */ /* 0x000fdc00000e0000 */
[----:B------:R-:W3:Y:S01]  /*1280*/  LDCU UR8, c[0x0][UR8+0x2a4] ;  /* 0x00005480080877ac */ /* 0x000ee20008000800 */
[----:B------:R-:W3:Y:S01]  /*1290*/  LDCU UR20, c[0x0][0xc24] ;  /* 0x00018480ff1477ac */ /* 0x000ee20008000800 */
[----:B------:R-:W3:Y:S01]  /*12a0*/  LDCU UR39, c[0x0][0xc24] ;  /* 0x00018480ff2777ac */ /* 0x000ee20008000800 */
[----:B-1----:R-:W-:Y:S01]  /*12b0*/  I2FP.F32.U32 R2, UR22 ;  /* 0x0000001600027c45 */ /* 0x002fe20008201000 */
[----:B------:R-:W1:Y:S04]  /*12c0*/  LDCU UR24, c[0x0][0xc30] ;  /* 0x00018600ff1877ac */ /* 0x000e680008000800 */
[----:B--2---:R-:W-:Y:S01]  /*12d0*/  FMUL R2, R2, UR5 ;  /* 0x0000000502027c20 */ /* 0x004fe20008400000 */
[----:B----4-:R-:W-:-:S05]  /*12e0*/  I2FP.F32.U32 R0, UR19 ;  /* 0x0000001300007c45 */ /* 0x010fca0008201000 */
[----:B------:R-:W2:Y:S01]  /*12f0*/  F2I.U32.TRUNC.NTZ R2, R2 ;  /* 0x0000000200027305 */ /* 0x000ea2000020f000 */
[----:B---3--:R-:W-:-:S07]  /*1300*/  FMUL R0, R0, UR4 ;  /* 0x0000000400007c20 */ /* 0x008fce0008400000 */
[----:B------:R-:W3:Y:S01]  /*1310*/  F2I.U32.TRUNC.NTZ R0, R0 ;  /* 0x0000000000007305 */ /* 0x000ee2000020f000 */
[----:B--2---:R-:W-:Y:S02]  /*1320*/  R2UR UR4, R2 ;  /* 0x00000000020472ca */ /* 0x004fe400000e0000 */
[----:B------:R-:W-:Y:S02]  /*1330*/  PRMT R2, RZ, 0x7610, R2 ;  /* 0x00007610ff027816 */ /* 0x000fe40000000002 */
[----:B---3--:R-:W-:Y:S02]  /*1340*/  R2UR UR6, R0 ;  /* 0x00000000000672ca */ /* 0x008fe400000e0000 */
[----:B------:R-:W-:-:S07]  /*1350*/  PRMT R0, RZ, 0x7610, R0 ;  /* 0x00007610ff007816 */ /* 0x000fce0000000000 */
[----:B------:R-:W-:-:S04]  /*1360*/  UIADD3 UR5, UPT, UPT, -UR4, URZ, URZ ;  /* 0x000000ff04057290 */ /* 0x000fc8000fffe1ff */
[----:B------:R-:W-:Y:S02]  /*1370*/  UIMAD UR5, UR7, UR5, UR22 ;  /* 0x00000005070572a4 */ /* 0x000fe4000f8e0216 */
[----:B------:R-:W-:-:S04]  /*1380*/  UIADD3 UR4, UPT, UPT, -UR6, URZ, URZ ;  /* 0x000000ff06047290 */ /* 0x000fc8000fffe1ff */
[----:B------:R-:W-:Y:S01]  /*1390*/  IMAD.U32 R48, RZ, RZ, UR5 ;  /* 0x00000005ff307e24 */ /* 0x000fe2000f8e00ff */
[----:B------:R-:W-:-:S06]  /*13a0*/  UIMAD UR4, UR8, UR4, UR19 ;  /* 0x00000004080472a4 */ /* 0x000fcc000f8e0213 */
[----:B------:R-:W-:Y:S01]  /*13b0*/  IMAD.U32 R47, RZ, RZ, UR4 ;  /* 0x00000004ff2f7e24 */ /* 0x000fe2000f8e00ff */
[----:B-1----:R-:W-:Y:S06]  /*13c0*/  BRA.U UP4, `(.L_x_17) ;  /* 0x0000000104307547 */ /* 0x002fec000b800000 */
[----:B------:R-:W-:Y:S01]  /*13d0*/  R2UR UR5, R47 ;  /* 0x000000002f0572ca */ /* 0x000fe200000e0000 */
[----:B------:R-:W-:Y:S01]  /*13e0*/  UMOV UR7, 0x3 ;  /* 0x0000000300077882 */ /* 0x000fe20000000000 */
[----:B------:R-:W-:-:S11]  /*13f0*/  R2UR UR4, R48 ;  /* 0x00000000300472ca */ /* 0x000fd600000e0000 */
[----:B------:R-:W-:-:S04]  /*1400*/  UISETP.NE.AND UP0, UPT, UR5, URZ, UPT ;  /* 0x000000ff0500728c */ /* 0x000fc8000bf05270 */
[----:B------:R-:W-:Y:S02]  /*1410*/  UISETP.LT.U32.OR UP0, UPT, UR4, 0x2, !UP0 ;  /* 0x000000020400788c */ /* 0x000fe4000c701470 */
[----:B------:R-:W-:Y:S02]  /*1420*/  ULOP3.LUT UR4, UR4, 0xfffffffe, URZ, 0xc0, !UPT ;  /* 0xfffffffe04047892 */ /* 0x000fe4000f8ec0ff */
[----:B------:R-:W-:Y:S02]  /*1430*/  USEL UR6, URZ, 0x1, !UP0 ;  /* 0x00000001ff067887 */ /* 0x000fe4000c000000 */
[----:B------:R-:W-:Y:S02]  /*1440*/  USEL UR5, URZ, 0x2, !UP0 ;  /* 0x00000002ff057887 */ /* 0x000fe4000c000000 */
[----:B------:R-:W-:Y:S02]  /*1450*/  USHF.L.U32 UR4, UR7, UR4, URZ ;  /* 0x0000000407047299 */ /* 0x000fe400080006ff */
[----:B------:R-:W-:-:S04]  /*1460*/  UIADD3 UR5, UPT, UPT, UR6, UR5, URZ ;  /* 0x0000000506057290 */ /* 0x000fc8000fffe0ff */
[----:B------:R-:W-:Y:S02]  /*1470*/  IMAD.U32 R0, RZ, RZ, UR4 ;  /* 0x00000004ff007e24 */ /* 0x000fe4000f8e00ff */
[----:B------:R-:W-:-:S07]  /*1480*/  IMAD.U32 R2, RZ, RZ, UR5 ;  /* 0x00000005ff027e24 */ /* 0x000fce000f8e00ff */
.L_x_17:
[----:B------:R-:W1:Y:S01]  /*1490*/  S2UR UR46, SR_CTAID.Z ;  /* 0x00000000002e79c3 */ /* 0x000e620000002700 */
[----:B------:R-:W-:Y:S01]  /*14a0*/  UISETP.GE.AND UP0, UPT, UR20, 0x1, UPT ;  /* 0x000000011400788c */ /* 0x000fe2000bf06270 */
[----:B------:R-:W-:-:S08]  /*14b0*/  UMOV UR44, UR22 ;  /* 0x00000016002c7c82 */ /* 0x000fd00008000000 */
[----:B------:R-:W-:Y:S05]  /*14c0*/  BRA.U !UP0, `(.L_x_18) ;  /* 0x0000000108d47547 */ /* 0x000fea000b800000 */
[----:B------:R-:W2:Y:S01]  /*14d0*/  LDCU.128 UR12, c[0x0][0xc10] ;  /* 0x00018200ff0c77ac */ /* 0x000ea20008000c00 */
[----:B------:R-:W3:Y:S01]  /*14e0*/  LDCU UR21, c[0x0][0xc0c] ;  /* 0x00018180ff1577ac */ /* 0x000ee20008000800 */
[----:B------:R-:W4:Y:S01]  /*14f0*/  LDCU UR6, c[0x0][0x370] ;  /* 0x00006e00ff0677ac */ /* 0x000f220008000800 */
[----:B------:R-:W1:Y:S01]  /*1500*/  LDCU UR7, c[0x0][0x374] ;  /* 0x00006e80ff0777ac */ /* 0x000e620008000800 */
[----:B------:R-:W1:Y:S01]  /*1510*/  LDCU UR23, c[0x0][0xc20] ;  /* 0x00018400ff1777ac */ /* 0x000e620008000800 */
[----:B--2---:R-:W-:Y:S02]  /*1520*/  UIMAD.WIDE.U32 UR4, UR22, UR12, URZ ;  /* 0x0000000c160472a5 */ /* 0x004fe4000f8e00ff */
[----:B---3--:R-:W-:Y:S01]  /*1530*/  UISETP.NE.AND UP0, UPT, UR21, 0x1, UPT ;  /* 0x000000011500788c */ /* 0x008fe2000bf05270 */
[----:B------:R-:W2:Y:S01]  /*1540*/  LDCU.64 UR8, c[0x0][0xc28] ;  /* 0x00018500ff0877ac */ /* 0x000ea20008000a00 */
[----:B----4-:R-:W-:-:S03]  /*1550*/  UIMAD.WIDE.U32 UR10, UR6, UR12, URZ ;  /* 0x0000000c060a72a5 */ /* 0x010fc6000f8e00ff */
[----:B------:R-:W-:Y:S01]  /*1560*/  UMOV UR4, UR5 ;  /* 0x0000000500047c82 */ /* 0x000fe20008000000 */
[----:B------:R-:W-:Y:S02]  /*1570*/  UISETP.NE.AND UP2, UPT, UR20, 0x1, UPT ;  /* 0x000000011400788c */ /* 0x000fe4000bf45270 */
[----:B------:R-:W-:Y:S01]  /*1580*/  USHF.R.U32.HI UR4, URZ, UR13, UR4 ;  /* 0x0000000dff047299 */ /* 0x000fe20008011604 */
[----:B------:R-:W-:Y:S01]  /*1590*/  UMOV UR10, UR11 ;  /* 0x0000000b000a7c82 */ /* 0x000fe20008000000 */
[----:B------:R-:W-:Y:S02]  /*15a0*/  UIMAD.WIDE.U32 UR16, UR19, UR15, URZ ;  /* 0x0000000f131072a5 */ /* 0x000fe4000f8e00ff */
[----:B------:R-:W-:Y:S02]  /*15b0*/  USEL UR5, UR22, UR4, !UP0 ;  /* 0x0000000416057287 */ /* 0x000fe4000c000000 */
[----:B------:R-:W-:Y:S02]  /*15c0*/  @UP0 USHF.R.U32.HI UR6, URZ, UR13, UR10 ;  /* 0x0000000dff060299 */ /* 0x000fe4000801160a */
[----:B------:R-:W-:-:S02]  /*15d0*/  UISETP.NE.AND UP0, UPT, UR14, 0x1, UPT ;  /* 0x000000010e00788c */ /* 0x000fc4000bf05270 */
[----:B-1----:R-:W-:Y:S02]  /*15e0*/  UIMAD.WIDE.U32 UR10, UR7, UR15, URZ ;  /* 0x0000000f070a72a5 */ /* 0x002fe4000f8e00ff */
[----:B--2---:R-:W-:Y:S01]  /*15f0*/  UIMAD.WIDE.U32 UR12, UR6, UR8, URZ ;  /* 0x00000008060c72a5 */ /* 0x004fe2000f8e00ff */
[----:B------:R-:W-:Y:S01]  /*1600*/  UMOV UR4, UR17 ;  /* 0x0000001100047c82 */ /* 0x000fe20008000000 */
[----:B------:R-:W-:-:S03]  /*1610*/  UIADD3 UR44, UPT, UPT, -UR5, URZ, URZ ;  /* 0x000000ff052c7290 */ /* 0x000fc6000fffe1ff */
[----:B------:R-:W-:Y:S01]  /*1620*/  UMOV UR10, UR11 ;  /* 0x0000000b000a7c82 */ /* 0x000fe20008000000 */
[----:B------:R-:W-:Y:S02]  /*1630*/  USHF.R.U32.HI UR4, URZ, UR23, UR4 ;  /* 0x00000017ff047299 */ /* 0x000fe40008011604 */
[----:B------:R-:W-:Y:S01]  /*1640*/  @UP0 USHF.R.U32.HI UR7, URZ, UR23, UR10 ;  /* 0x00000017ff070299 */ /* 0x000fe2000801160a */
[----:B------:R-:W-:Y:S01]  /*1650*/  UMOV UR12, UR13 ;  /* 0x0000000d000c7c82 */ /* 0x000fe20008000000 */
[----:B------:R-:W-:Y:S02]  /*1660*/  USEL UR4, UR19, UR4, !UP0 ;  /* 0x0000000413047287 */ /* 0x000fe4000c000000 */
[----:B------:R-:W-:Y:S02]  /*1670*/  UIMAD.WIDE.U32 UR10, UR7, UR8, URZ ;  /* 0x00000008070a72a5 */ /* 0x000fe4000f8e00ff */
[----:B------:R-:W-:Y:S02]  /*1680*/  @UP2 USHF.R.U32.HI UR6, URZ, UR9, UR12 ;  /* 0x00000009ff062299 */ /* 0x000fe4000801160c */
[----:B------:R-:W-:-:S02]  /*1690*/  UIMAD.WIDE.U32 UR12, UR4, UR8, URZ ;  /* 0x00000008040c72a5 */ /* 0x000fc4000f8e00ff */
[----:B------:R-:W-:Y:S01]  /*16a0*/  UIMAD UR44, UR21, UR44, UR22 ;  /* 0x0000002c152c72a4 */ /* 0x000fe2000f8e0216 */
[----:B------:R-:W-:Y:S02]  /*16b0*/  UMOV UR10, UR11 ;  /* 0x0000000b000a7c82 */ /* 0x000fe40008000000 */
[----:B------:R-:W-:Y:S02]  /*16c0*/  @UP2 USHF.R.U32.HI UR7, URZ, UR9, UR10 ;  /* 0x00000009ff072299 */ /* 0x000fe4000801160a */
[----:B------:R-:W-:Y:S02]  /*16d0*/  UIMAD UR10, UR6, UR20, URZ ;  /* 0x00000014060a72a4 */ /* 0x000fe4000f8e02ff */
[----:B------:R-:W-:-:S04]  /*16e0*/  UIMAD UR7, UR7, UR20, URZ ;  /* 0x00000014070772a4 */ /* 0x000fc8000f8e02ff */
[----:B------:R-:W-:-:S03]  /*16f0*/  UISETP.GE.AND UP0, UPT, UR4, UR7, UPT ;  /* 0x000000070400728c */ /* 0x000fc6000bf06270 */
[----:B------:R-:W-:Y:S01]  /*1700*/  UMOV UR7, UR13 ;  /* 0x0000000d00077c82 */ /* 0x000fe20008000000 */
[----:B------:R-:W-:Y:S02]  /*1710*/  UISETP.GE.OR UP0, UPT, UR5, UR10, UP0 ;  /* 0x0000000a0500728c */ /* 0x000fe40008706670 */
[----:B------:R-:W-:Y:S02]  /*1720*/  UIMAD.WIDE.U32 UR10, UR5, UR8, URZ ;  /* 0x00000008050a72a5 */ /* 0x000fe4000f8e00ff */
[----:B------:R-:W-:Y:S02]  /*1730*/  USHF.R.U32.HI UR7, URZ, UR9, UR7 ;  /* 0x00000009ff077299 */ /* 0x000fe40008011607 */
[----:B------:R-:W-:Y:S02]  /*1740*/  UIADD3 UR10, UPT, UPT, -UR4, URZ, URZ ;  /* 0x000000ff040a7290 */ /* 0x000fe4000fffe1ff */
[----:B------:R-:W-:Y:S02]  /*1750*/  USEL UR7, UR4, UR7, !UP2 ;  /* 0x0000000704077287 */ /* 0x000fe4000d000000 */
[----:B------:R-:W-:Y:S01]  /*1760*/  UIMAD UR10, UR14, UR10, UR19 ;  /* 0x0000000a0e0a72a4 */ /* 0x000fe2000f8e0213 */
[----:B------:R-:W-:-:S02]  /*1770*/  @!UP0 UMOV UR8, UR11 ;  /* 0x0000000b00088c82 */ /* 0x000fc40008000000 */
[----:B------:R-:W-:Y:S02]  /*1780*/  @!UP0 USHF.R.U32.HI UR8, URZ, UR9, UR8 ;  /* 0x00000009ff088299 */ /* 0x000fe40008011608 */
[----:B------:R-:W-:Y:S02]  /*1790*/  UIADD3 UR9, UPT, UPT, -UR7, URZ, URZ ;  /* 0x000000ff07097290 */ /* 0x000fe4000fffe1ff */
[----:B------:R-:W-:Y:S02]  /*17a0*/  @!UP0 USEL UR8, UR5, UR8, !UP2 ;  /* 0x0000000805088287 */ /* 0x000fe4000d000000 */
[----:B------:R-:W-:Y:S02]  /*17b0*/  UIMAD UR9, UR20, UR9, UR4 ;  /* 0x00000009140972a4 */ /* 0x000fe4000f8e0204 */
[----:B------:R-:W-:Y:S02]  /*17c0*/  @!UP0 UIADD3 UR7, UPT, UPT, UR7, -UR8, URZ ;  /* 0x8000000807078290 */ /* 0x000fe4000fffe0ff */
[----:B------:R-:W-:-:S02]  /*17d0*/  @!UP0 UIMAD UR6, UR9, UR6, UR8 ;  /* 0x00000006090682a4 */ /* 0x000fc4000f8e0208 */
[----:B------:R-:W-:-:S04]  /*17e0*/  @!UP0 UIMAD UR4, UR7, UR20, UR5 ;  /* 0x00000014070482a4 */ /* 0x000fc8000f8e0205 */
[----:B------:R-:W-:Y:S01]  /*17f0*/  UIMAD UR19, UR4, UR14, UR10 ;  /* 0x0000000e041372a4 */ /* 0x000fe2000f8e020a */
[----:B------:R-:W-:Y:S02]  /*1800*/  @!UP0 UMOV UR5, UR6 ;  /* 0x0000000600058c82 */ /* 0x000fe40008000000 */
[----:B------:R-:W-:-:S12]  /*1810*/  UIMAD UR44, UR5, UR21, UR44 ;  /* 0x00000015052c72a4 */ /* 0x000fd8000f8e022c */
.L_x_18:
[----:B------:R-:W-:-:S09]  /*1820*/  UISETP.NE.AND UP0, UPT, UR24, 0x1, UPT ;  /* 0x000000011800788c */ /* 0x000fd2000bf05270 */
[----:B------:R-:W-:Y:S05]  /*1830*/  BRA.U UP0, `(.L_x_19) ;  /* 0x0000000100407547 */ /* 0x000fea000b800000 */
[----:B------:R-:W2:Y:S01]  /*1840*/  LDCU.128 UR8, c[0x0][0xc10] ;  /* 0x00018200ff0877ac */ /* 0x000ea20008000c00 */
[----:B------:R-:W3:Y:S01]  /*1850*/  LDCU UR12, c[0x0][0xc0c] ;  /* 0x00018180ff0c77ac */ /* 0x000ee20008000800 */
[----:B------:R-:W4:Y:S01]  /*1860*/  LDCU UR13, c[0x0][0xc20] ;  /* 0x00018400ff0d77ac */ /* 0x000f220008000800 */
[----:B--2---:R-:W-:Y:S02]  /*1870*/  UIMAD.WIDE.U32 UR4, UR44, UR8, URZ ;  /* 0x000000082c0472a5 */ /* 0x004fe4000f8e00ff */
[----:B------:R-:W-:Y:S02]  /*1880*/  UIMAD.WIDE.U32 UR6, UR19, UR11, URZ ;  /* 0x0000000b130672a5 */ /* 0x000fe4000f8e00ff */
[----:B---3--:R-:W-:Y:S02]  /*1890*/  UISETP.NE.AND UP0, UPT, UR12, 0x1, UPT ;  /* 0x000000010c00788c */ /* 0x008fe4000bf05270 */
[----:B------:R-:W-:-:S03]  /*18a0*/  USHF.R.U32.HI UR5, URZ, UR9, UR5 ;  /* 0x00000009ff057299 */ /* 0x000fc60008011605 */
[----:B------:R-:W-:Y:S01]  /*18b0*/  UMOV UR4, UR7 ;  /* 0x0000000700047c82 */ /* 0x000fe20008000000 */
[----:B------:R-:W-:Y:S02]  /*18c0*/  USEL UR5, UR44, UR5, !UP0 ;  /* 0x000000052c057287 */ /* 0x000fe4000c000000 */
[----:B------:R-:W-:Y:S02]  /*18d0*/  UISETP.NE.AND UP0, UPT, UR10, 0x1, UPT ;  /* 0x000000010a00788c */ /* 0x000fe4000bf05270 */
[----:B----4-:R-:W-:-:S04]  /*18e0*/  USHF.R.U32.HI UR4, URZ, UR13, UR4 ;  /* 0x0000000dff047299 */ /* 0x010fc80008011604 */
[----:B------:R-:W-:-:S04]  /*18f0*/  USEL UR4, UR19, UR4, !UP0 ;  /* 0x0000000413047287 */ /* 0x000fc8000c000000 */
[----:B------:R-:W-:Y:S02]  /*1900*/  UIADD3 UR6, UPT, UPT, -UR4, UR5, URZ ;  /* 0x0000000504067290 */ /* 0x000fe4000fffe1ff */
[----:B------:R-:W-:Y:S02]  /*1910*/  UIADD3 UR4, UPT, UPT, UR4, -UR5, URZ ;  /* 0x8000000504047290 */ /* 0x000fe4000fffe0ff */
[----:B------:R-:W-:Y:S02]  /*1920*/  UIMAD UR19, UR6, UR10, UR19 ;  /* 0x0000000a061372a4 */ /* 0x000fe4000f8e0213 */
[----:B------:R-:W-:-:S12]  /*1930*/  UIMAD UR44, UR4, UR12, UR44 ;  /* 0x0000000c042c72a4 */ /* 0x000fd8000f8e022c */
.L_x_19:
[----:B------:R-:W-:Y:S05]  /*1940*/  BRA.U !UP6, `(.L_x_20) ;  /* 0x000000010e0c7547 */ /* 0x000fea000b800000 */
[----:B------:R-:W-:Y:S01]  /*1950*/  UCGABAR_WAIT ;  /* 0x0000000000007dc7 */ /* 0x000fe20008000000 */
[----:B------:R-:W-:Y:S01]  /*1960*/  CCTL.IVALL ;  /* 0x00000000ff00798f */ /* 0x000fe20002000000 */
[----:B------:R-:W-:Y:S05]  /*1970*/  BRA `(.L_x_21) ;  /* 0x0000000000047947 */ /* 0x000fea0003800000 */
.L_x_20:
[----:B------:R-:W-:Y:S06]  /*1980*/  BAR.SYNC.DEFER_BLOCKING 0x0 ;  /* 0x0000000000007b1d */ /* 0x000fec0000010000 */
.L_x_21:
[----:B------:R-:W-:Y:S05]  /*1990*/  BRA.U UP5, `(.L_x_22) ;  /* 0x0000002d05587547 */ /* 0x000fea000b800000 */
[----:B------:R-:W2:Y:S01]  /*19a0*/  LDCU UR5, c[0x0][0x388] ;  /* 0x00007100ff0577ac */ /* 0x000ea20008000800 */
[----:B------:R-:W-:Y:S01]  /*19b0*/  PLOP3.LUT P1, PT, PT, PT, UP3, 0x80, 0x8 ;  /* 0x000000000008781c */ /* 0x000fe20003f2f038 */
[----:B------:R-:W-:Y:S01]  /*19c0*/  IMAD.MOV.U32 R2, RZ, RZ, RZ ;  /* 0x000000ffff027224 */ /* 0x000fe200078e00ff */
[----:B------:R-:W-:Y:S01]  /*19d0*/  ISETP.EQ.OR P2, PT, R3, RZ, P3 ;  /* 0x000000ff0300720c */ /* 0x000fe20001f42670 */
[----:B------:R-:W3:Y:S01]  /*19e0*/  LDCU UR8, c[0x0][0x38c] ;  /* 0x00007180ff0877ac */ /* 0x000ee20008000800 */
[----:B------:R-:W-:Y:S01]  /*19f0*/  PLOP3.LUT P1, PT, P1, PT, PT, 0x8, 0x80 ;  /* 0x000000000080781c */ /* 0x000fe20000f2e170 */
[----:B------:R-:W4:Y:S01]  /*1a00*/  LDCU.64 UR6, c[0x0][0x390] ;  /* 0x00007200ff0677ac */ /* 0x000f220008000a00 */
[----:B------:R-:W-:Y:S01]  /*1a10*/  UISETP.NE.AND UP1, UPT, UR18, URZ, UPT ;  /* 0x000000ff1200728c */ /* 0x000fe2000bf25270 */
[----:B------:R-:W3:Y:S01]  /*1a20*/  LDCU UR53, c[0x0][0x370] ;  /* 0x00006e00ff3577ac */ /* 0x000ee20008000800 */
[----:B--2---:R-:W-:Y:S02]  /*1a30*/  UIADD3 UR5, UPT, UPT, UR5, 0x1f, URZ ;  /* 0x0000001f05057890 */ /* 0x004fe4000fffe0ff */
[----:B------:R-:W-:-:S02]  /*1a40*/  USEL UR38, UR55, 0x2, UP1 ;  /* 0x0000000237267887 */ /* 0x000fc40008800000 */
[----:B------:R-:W-:Y:S01]  /*1a50*/  USHF.R.S32.HI UR4, URZ, 0x1f, UR5 ;  /* 0x0000001fff047899 */ /* 0x000fe20008011405 */
[----:B-1----:R-:W1:Y:S03]  /*1a60*/  LDCU.64 UR46, c[0x0][0x348] ;  /* 0x00006900ff2e77ac */ /* 0x002e660008000a00 */
[----:B------:R-:W-:Y:S02]  /*1a70*/  ULEA.HI UR4, UR4, UR5, URZ, 0x5 ;  /* 0x0000000504047291 */ /* 0x000fe4000f8f28ff */
[----:B------:R-:W-:Y:S02]  /*1a80*/  USHF.L.U32 UR5, UR22, 0x5, URZ ;  /* 0x0000000516057899 */ /* 0x000fe400080006ff */
[----:B------:R-:W-:Y:S02]  /*1a90*/  USHF.R.S32.HI UR4, URZ, 0x5, UR4 ;  /* 0x00000005ff047899 */ /* 0x000fe40008011404 */
[----:B------:R-:W-:-:S02]  /*1aa0*/  ULOP3.LUT UR56, UR5, 0x20, URZ, 0xc0, !UPT ;  /* 0x0000002005387892 */ /* 0x000fc4000f8ec0ff */
[----:B---3--:R-:W-:Y:S02]  /*1ab0*/  UIMAD UR4, UR4, UR8, URZ ;  /* 0x00000008040472a4 */ /* 0x008fe4000f8e02ff */
[----:B------:R-:W-:Y:S02]  /*1ac0*/  USHF.L.U32 UR57, UR22, 0x6, URZ ;  /* 0x0000000616397899 */ /* 0x000fe400080006ff */
[----:B----4-:R-:W-:Y:S01]  /*1ad0*/  UIMAD UR4, UR4, UR6, URZ ;  /* 0x00000006040472a4 */ /* 0x010fe2000f8e02ff */
[----:B------:R-:W2:Y:S03]  /*1ae0*/  LDCU UR52, c[0x0][0x374] ;  /* 0x00006e80ff3477ac */ /* 0x000ea60008000800 */
[----:B------:R-:W-:Y:S01]  /*1af0*/  UIMAD UR54, UR4, UR7, URZ ;  /* 0x00000007043672a4 */ /* 0x000fe2000f8e02ff */
[----:B------:R-:W-:Y:S01]  /*1b00*/  UMOV UR27, 0x1 ;  /* 0x00000001001b7882 */ /* 0x000fe20000000000 */
[----:B------:R-:W-:-:S02]  /*1b10*/  UMOV UR31, URZ ;  /* 0x000000ff001f7c82 */ /* 0x000fc40008000000 */
[----:B------:R-:W-:Y:S02]  /*1b20*/  UISETP.NE.AND UP2, UPT, UR54, URZ, UPT ;  /* 0x000000ff3600728c */ /* 0x000fe4000bf45270 */
[----:B------:R-:W-:Y:S01]  /*1b30*/  UISETP.LT.U32.AND UP0, UPT, UR54, 0x23, UPT ;  /* 0x000000233600788c */ /* 0x000fe2000bf01070 */
[----:B------:R-:W-:Y:S01]  /*1b40*/  UMOV UR36, URZ ;  /* 0x000000ff00247c82 */ /* 0x000fe20008000000 */
[----:B------:R-:W-:Y:S02]  /*1b50*/  UMOV UR42, URZ ;  /* 0x000000ff002a7c82 */ /* 0x000fe40008000000 */
[----:B------:R-:W-:-:S04]  /*1b60*/  USEL UR4, UR54, 0x23, UP0 ;  /* 0x0000002336047887 */ /* 0x000fc80008000000 */
[----:B------:R-:W-:Y:S02]  /*1b70*/  UIADD3 UR5, UPT, UPT, UR4, -0x1, URZ ;  /* 0xffffffff04057890 */ /* 0x000fe4000fffe0ff */
[----:B------:R-:W-:Y:S02]  /*1b80*/  @!UP2 UIADD3 UR5, UPT, UPT, UR4, URZ, URZ ;  /* 0x000000ff0405a290 */ /* 0x000fe4000fffe0ff */
[----:B------:R-:W-:Y:S02]  /*1b90*/  UIADD3 UR51, UPT, UPT, UR54, -UR4, URZ ;  /* 0x8000000436337290 */ /* 0x000fe4000fffe0ff */
[----:B-12---:R-:W-:-:S12]  /*1ba0*/  UIADD3 UR55, UPT, UPT, UR5, 0x1, URZ ;  /* 0x0000000105377890 */ /* 0x006fd8000fffe0ff */
.L_x_40:
[----:B------:R-:W1:Y:S01]  /*1bb0*/  S2UR UR30, SR_CgaCtaId ;  /* 0x00000000001e79c3 */ /* 0x000e620000008800 */
[----:B------:R-:W-:Y:S01]  /*1bc0*/  UMOV UR4, 0x400 ;  /* 0x0000040000047882 */ /* 0x000fe20000000000 */
[----:B------:R-:W-:Y:S01]  /*1bd0*/  MOV R0, UR27 ;  /* 0x0000001b00007c02 */ /* 0x000fe20008000f00 */
[----:B------:R-:W-:Y:S02]  /*1be0*/  UISETP.NE.AND UP0, UPT, UR54, URZ, UPT ;  /* 0x000000ff3600728c */ /* 0x000fe4000bf05270 */
[----:B------:R-:W-:Y:S01]  /*1bf0*/  ULEA UR18, UR19, UR56, 0x6 ;  /* 0x0000003813127291 */ /* 0x000fe2000f8e30ff */
[----:B------:R-:W-:Y:S01]  /*1c00*/  SHF.L.U32 R0, R0, 0x1f, RZ ;  /* 0x0000001f00007819 */ /* 0x000fe200000006ff */
[----:B------:R-:W-:Y:S01]  /*1c10*/  UMOV UR28, URZ ;  /* 0x000000ff001c7c82 */ /* 0x000fe20008000000 */
[----:B------:R-:W-:Y:S01]  /*1c20*/  UMOV UR22, URZ ;  /* 0x000000ff00167c82 */ /* 0x000fe20008000000 */
[----:B------:R-:W-:Y:S01]  /*1c30*/  UMOV UR21, URZ ;  /* 0x000000ff00157c82 */ /* 0x000fe20008000000 */
[----:B------:R-:W-:Y:S01]  /*1c40*/  UMOV UR20, URZ ;  /* 0x000000ff00147c82 */ /* 0x000fe20008000000 */
[----:B-1----:R-:W-:-:S04]  /*1c50*/  ULEA UR30, UR30, UR4, 0x18 ;  /* 0x000000041e1e7291 */ /* 0x002fc8000f8ec0ff */
[----:B------:R-:W-:-:S09]  /*1c60*/  ULEA UR4, UR31, UR30, 0x3 ;  /* 0x0000001e1f047291 */ /* 0x000fd2000f8e18ff */
[----:B------:R1:W2:Y:S01]  /*1c70*/  SYNCS.PHASECHK.TRANS64.TRYWAIT P0, [UR4+0x118], R0 ;  /* 0x00011800ff0075a7 */ /* 0x0002a20008001104 */
[----:B------:R-:W-:-:S04]  /*1c80*/  ULEA.HI UR4, UR44, UR44, URZ, 0x1 ;  /* 0x0000002c2c047291 */ /* 0x000fc8000f8f08ff */
[----:B------:R-:W-:-:S04]  /*1c90*/  USHF.L.U32 UR4, UR4, 0x6, URZ ;  /* 0x0000000604047899 */ /* 0x000fc800080006ff */
[----:B------:R-:W-:-:S04]  /*1ca0*/  ULOP3.LUT UR4, UR4, 0xffffff80, URZ, 0xc0, !UPT ;  /* 0xffffff8004047892 */ /* 0x000fc8000f8ec0ff */
[----:B------:R-:W-:Y:S01]  /*1cb0*/  ULOP3.LUT UR43, UR4, 0x40, UR57, 0xf8, !UPT ;  /* 0x00000040042b7892 */ /* 0x000fe2000f8ef839 */
[----:B------:R-:W-:Y:S11]  /*1cc0*/  BRA.U !UP0, `(.L_x_23) ;  /* 0x0000000508ac7547 */ /* 0x000ff6000b800000 */
[----:B------:R-:W3:Y:S01]  /*1cd0*/  LDCU.128 UR12, c[0x0][0x480] ;  /* 0x00009000ff0c77ac */ /* 0x000ee20008000c00 */
[----:B------:R-:W4:Y:S01]  /*1ce0*/  LDCU.128 UR8, c[0x0][0x490] ;  /* 0x00009200ff0877ac */ /* 0x000f220008000c00 */
[----:B------:R-:W1:Y:S01]  /*1cf0*/  LDCU.64 UR20, c[0x0][0x4c0] ;  /* 0x00009800ff1477ac */ /* 0x000e620008000a00 */
[----:B------:R-:W1:Y:S01]  /*1d00*/  LDCU.64 UR16, c[0x0][0x4f0] ;  /* 0x00009e00ff1077ac */ /* 0x000e620008000a00 */
[----:B------:R-:W1:Y:S01]  /*1d10*/  LDCU UR19, c[0x0][0x4c8] ;  /* 0x00009900ff1377ac */ /* 0x000e620008000800 */
[----:B---3--:R-:W-:Y:S02]  /*1d20*/  UIMAD.WIDE.U32 UR4, UR43, UR13, URZ ;  /* 0x0000000d2b0472a5 */ /* 0x008fe4000f8e00ff */
[----:B------:R-:W-:Y:S02]  /*1d30*/  UISETP.NE.AND UP0, UPT, UR12, 0x1, UPT ;  /* 0x000000010c00788c */ /* 0x000fe4000bf05270 */
[----:B------:R-:W-:Y:S01]  /*1d40*/  USHF.R.U32.HI UR5, URZ, UR14, UR5 ;  /* 0x0000000eff057299 */ /* 0x000fe20008011605 */
[----:B------:R-:W3:Y:S03]  /*1d50*/  LDCU UR49, c[0x0][0x38c] ;  /* 0x00007180ff3177ac */ /* 0x000ee60008000800 */
[----:B------:R-:W-:-:S02]  /*1d60*/  USEL UR5, UR43, UR5, !UP0 ;  /* 0x000000052b057287 */ /* 0x000fc4000c000000 */
[----:B------:R-:W-:Y:S02]  /*1d70*/  UISETP.NE.AND UP0, UPT, UR15, 0x1, UPT ;  /* 0x000000010f00788c */ /* 0x000fe4000bf05270 */
[----:B----4-:R-:W-:Y:S01]  /*1d80*/  UIMAD.WIDE.U32 UR6, UR5, UR8, URZ ;  /* 0x00000008050672a5 */ /* 0x010fe2000f8e00ff */
[----:B------:R-:W4:Y:S01]  /*1d90*/  LDCU UR8, c[0x0][0x4a0] ;  /* 0x00009400ff0877ac */ /* 0x000f220008000800 */
[----:B------:R-:W1:Y:S05]  /*1da0*/  LDCU UR23, c[0x0][0x4cc] ;  /* 0x00009980ff1777ac */ /* 0x000e6a0008000800 */
[----:B------:R-:W-:Y:S01]  /*1db0*/  UMOV UR4, UR7 ;  /* 0x0000000700047c82 */ /* 0x000fe20008000000 */
[----:B------:R-:W1:Y:S01]  /*1dc0*/  LDCU.64 UR40, c[0x0][0x390] ;  /* 0x00007200ff2877ac */ /* 0x000e620008000a00 */
[----:B------:R-:W-:Y:S01]  /*1dd0*/  USHF.R.U32.HI UR4, URZ, UR9, UR4 ;  /* 0x00000009ff047299 */ /* 0x000fe20008011604 */
[----:B------:R-:W1:Y:S03]  /*1de0*/  LDCU UR9, c[0x0][0x4ec] ;  /* 0x00009d80ff0977ac */ /* 0x000e660008000800 */
[----:B------:R-:W-:-:S02]  /*1df0*/  USEL UR4, UR5, UR4, !UP0 ;  /* 0x0000000405047287 */ /* 0x000fc4000c000000 */
[----:B------:R-:W-:Y:S02]  /*1e00*/  UISETP.NE.AND UP0, UPT, UR10, 0x1, UPT ;  /* 0x000000010a00788c */ /* 0x000fe4000bf05270 */
[----:B------:R-:W-:Y:S01]  /*1e10*/  UIMAD.WIDE.U32 UR6, UR4, UR11, URZ ;  /* 0x0000000b040672a5 */ /* 0x000fe2000f8e00ff */
[----:B------:R-:W1:Y:S01]  /*1e20*/  LDCU.64 UR24, c[0x0][0x4d0] ;  /* 0x00009a00ff1877ac */ /* 0x000e620008000a00 */
[----:B------:R-:W-:-:S05]  /*1e30*/  UIADD3 UR42, UPT, UPT, UR55, UR36, URZ ;  /* 0x00000024372a7290 */ /* 0x000fca000fffe0ff */
[----:B------:R-:W-:Y:S01]  /*1e40*/  UMOV UR6, UR7 ;  /* 0x0000000700067c82 */ /* 0x000fe20008000000 */
[----:B------:R-:W-:Y:S02]  /*1e50*/  UIADD3 UR7, UPT, UPT, -UR4, URZ, URZ ;  /* 0x000000ff04077290 */ /* 0x000fe4000fffe1ff */
[----:B----4-:R-:W-:Y:S02]  /*1e60*/  USHF.R.U32.HI UR6, URZ, UR8, UR6 ;  /* 0x00000008ff067299 */ /* 0x010fe40008011606 */
[----:B------:R-:W-:Y:S02]  /*1e70*/  UIADD3 UR8, UPT, UPT, -UR5, URZ, URZ ;  /* 0x000000ff05087290 */ /* 0x000fe4000fffe1ff */
[----:B------:R-:W-:Y:S02]  /*1e80*/  USEL UR14, UR4, UR6, !UP0 ;  /* 0x00000006040e7287 */ /* 0x000fe4000c000000 */
[----:B------:R-:W-:Y:S02]  /*1e90*/  UIMAD UR7, UR15, UR7, UR5 ;  /* 0x000000070f0772a4 */ /* 0x000fe4000f8e0205 */
[----:B------:R-:W-:-:S02]  /*1ea0*/  UIADD3 UR6, UPT, UPT, -UR14, URZ, URZ ;  /* 0x000000ff0e067290 */ /* 0x000fc4000fffe1ff */
[----:B------:R-:W-:Y:S02]  /*1eb0*/  UIMAD UR8, UR12, UR8, UR43 ;  /* 0x000000080c0872a4 */ /* 0x000fe4000f8e022b */
[----:B------:R-:W-:Y:S02]  /*1ec0*/  UIMAD UR13, UR10, UR6, UR4 ;  /* 0x000000060a0d72a4 */ /* 0x000fe4000f8e0204 */
[----:B-1----:R-:W-:Y:S02]  /*1ed0*/  UIMAD UR11, UR8, UR20, UR9 ;  /* 0x00000014080b72a4 */ /* 0x002fe4000f8e0209 */
[----:B------:R-:W-:Y:S01]  /*1ee0*/  UIMAD UR12, UR7, UR21, UR16 ;  /* 0x00000015070c72a4 */ /* 0x000fe2000f8e0210 */
[----:B------:R-:W1:Y:S02]  /*1ef0*/  LDCU.64 UR4, c[0x0][0x4f8] ;  /* 0x00009f00ff0477ac */ /* 0x000e640008000a00 */
[----:B------:R-:W4:Y:S01]  /*1f00*/  LDCU UR6, c[0x0][0x500] ;  /* 0x0000a000ff0677ac */ /* 0x000f220008000800 */
[----:B------:R-:W-:Y:S01]  /*1f10*/  UIMAD UR13, UR13, UR19, UR17 ;  /* 0x000000130d0d72a4 */ /* 0x000fe2000f8e0211 */
[----:B------:R-:W-:Y:S01]  /*1f20*/  UMOV UR28, URZ ;  /* 0x000000ff001c7c82 */ /* 0x000fe20008000000 */
[----:B------:R-:W-:Y:S01]  /*1f30*/  UMOV UR7, UR31 ;  /* 0x0000001f00077c82 */ /* 0x000fe20008000000 */
[----:B------:R-:W-:Y:S01]  /*1f40*/  UMOV UR20, URZ ;  /* 0x000000ff00147c82 */ /* 0x000fe20008000000 */
[----:B------:R-:W-:Y:S01]  /*1f50*/  UMOV UR21, URZ ;  /* 0x000000ff00157c82 */ /* 0x000fe20008000000 */
[----:B---3--:R-:W-:-:S07]  /*1f60*/  UMOV UR22, URZ ;  /* 0x000000ff00167c82 */ /* 0x008fce0008000000 */
.L_x_29:
[----:B------:R-:W-:Y:S01]  /*1f70*/  @!P3 MOV R3, 0x3000 ;  /* 0x000030000003b802 */ /* 0x000fe20000000f00 */
[----:B------:R-:W-:Y:S01]  /*1f80*/  ULEA UR9, UR7, UR30, 0x3 ;  /* 0x0000001e07097291 */ /* 0x000fe2000f8e18ff */
[----:B--2---:R-:W-:Y:S11]  /*1f90*/  @P0 BRA `(.L_x_24) ;  /* 0x0000000000100947 */ /* 0x004ff60003800000 */
[----:B------:R-:W-:Y:S04]  /*1fa0*/  MOV R4, UR27 ;  /* 0x0000001b00047c02 */ /* 0x000fe80008000f00 */
[----:B------:R-:W-:Y:S04]  /*1fb0*/  SHF.L.U32 R4, R4, 0x1f, RZ ;  /* 0x0000001f04047819 */ /* 0x000fe800000006ff */
[----:B------:R-:W2:Y:S02]  /*1fc0*/  SYNCS.PHASECHK.TRANS64.TRYWAIT P0, [UR9+0x118], R4 ;  /* 0x00011804ff0075a7 */ /* 0x000ea40008001109 */
[----:B--2---:R-:W-:Y:S05]  /*1fd0*/  @!P0 BRA `(.L_x_25) ;  /* 0x0000007400f88947 */ /* 0x004fea0003800000 */
.L_x_24:
[----:B------:R3:W-:Y:S01]  /*1fe0*/  @!P3 SYNCS.ARRIVE.TRANS64 RZ, [UR9], R3 ;  /* 0x00000003ffffb9a7 */ /* 0x0007e20008000009 */
[----:B------:R-:W-:Y:S04]  /*1ff0*/  ULOP3.LUT UR8, UR38, 0x2, URZ, 0xfc, !UPT ;  /* 0x0000000226087892 */ /* 0x000fe8000f8efcff */
[----:B------:R-:W-:Y:S09]  /*2000*/  UISETP.NE.AND UP0, UPT, UR8, 0x2, UPT ;  /* 0x000000020800788c */ /* 0x000ff2000bf05270 */
[----:B------:R-:W-:Y:S05]  /*2010*/  BRA.U UP0, `(.L_x_26) ;  /* 0x0000000100047547 */ /* 0x000fea000b800000 */
[----:B-1--4-:R-:W-:Y:S05]  /*2020*/  BPT.TRAP 0x1 ;  /* 0x000000040000795c */ /* 0x012fea0000300000 */
.L_x_26:
[----:B------:R-:W-:Y:S04]  /*2030*/  BSSY.RECONVERGENT B0, `(.L_x_27) ;  /* 0x0000003000007945 */ /* 0x000fe80003800200 */
[----:B------:R-:W-:Y:S05]  /*2040*/  @P2 BRA `(.L_x_28) ;  /* 0x0000000000042947 */ /* 0x000fea0003800000 */
[----:B-1--4-:R-:W-:Y:S05]  /*2050*/  BPT.TRAP 0x1 ;  /* 0x000000040000795c */ /* 0x012fea0000300000 */
.L_x_28:
[----:B-1--4-:R-:W-:Y:S05]  /*2060*/  BSYNC.RECONVERGENT B0 ;  /* 0x0000000000007941 */ /* 0x012fea0003800200 */
.L_x_27:
[----:B------:R-:W-:Y:S02]  /*2070*/  UIADD3 UR8, UPT, UPT, UR7, 0x1, URZ ;  /* 0x0000000107087890 */ /* 0x000fe4000fffe0ff */
[----:B------:R-:W-:Y:S02]  /*2080*/  UIMAD UR15, UR20, UR23, UR4 ;  /* 0x00000017140f72a4 */ /* 0x000fe4000f8e0204 */
[----:B------:R-:W-:Y:S02]  /*2090*/  UISETP.NE.AND UP0, UPT, UR8, 0x23, UPT ;  /* 0x000000230800788c */ /* 0x000fe4000bf05270 */
[----:B------:R-:W-:Y:S02]  /*20a0*/  ULEA UR17, UR7, UR30, 0xc ;  /* 0x0000001e07117291 */ /* 0x000fe4000f8e60ff */
[----:B------:R-:W-:Y:S02]  /*20b0*/  USEL UR10, URZ, 0x1, UP0 ;  /* 0x00000001ff0a7887 */ /* 0x000fe40008000000 */
[----:B------:R-:W-:Y:S02]  /*20c0*/  USEL UR31, UR8, URZ, UP0 ;  /* 0x000000ff081f7287 */ /* 0x000fe40008000000 */
[----:B------:R-:W-:Y:S02]  /*20d0*/  ULOP3.LUT UR27, UR27, UR10, URZ, 0x3c, !UPT ;  /* 0x0000000a1b1b7292 */ /* 0x000fe4000f8e3cff */
[----:B------:R-:W-:Y:S02]  /*20e0*/  ULEA UR8, UR31, UR30, 0x3 ;  /* 0x0000001e1f087291 */ /* 0x000fe4000f8e18ff */
[----:B------:R-:W-:Y:S02]  /*20f0*/  ULEA UR16, UR7, UR30, 0xb ;  /* 0x0000001e07107291 */ /* 0x000fe4000f8e58ff */
[----:B------:R-:W-:Y:S01]  /*2100*/  UIADD3 UR34, UP0, UPT, UR46, 0x80, URZ ;  /* 0x000000802e227890 */ /* 0x000fe2000ff1e0ff */
[----:B--2---:R-:W-:Y:S01]  /*2110*/  MOV R0, UR27 ;  /* 0x0000001b00007c02 */ /* 0x004fe20008000f00 */
[----:B------:R-:W-:Y:S02]  /*2120*/  ULOP3.LUT UR9, UR9, 0xfefffff8, URZ, 0xc0, !UPT ;  /* 0xfefffff809097892 */ /* 0x000fe4000f8ec0ff */
[----:B------:R-:W-:Y:S01]  /*2130*/  USHF.L.U32 UR10, UR28, 0x5, URZ ;  /* 0x000000051c0a7899 */ /* 0x000fe200080006ff */
[----:B------:R-:W-:Y:S01]  /*2140*/  SHF.L.U32 R0, R0, 0x1f, RZ ;  /* 0x0000001f00007819 */ /* 0x000fe200000006ff */
[----:B------:R-:W-:Y:S02]  /*2150*/  UIADD3.X UR35, UPT, UPT, URZ, UR47, URZ, UP0, !UPT ;  /* 0x0000002fff237290 */ /* 0x000fe400087fe4ff */
[----:B------:R-:W-:Y:S01]  /*2160*/  UIADD3 UR32, UP3, UPT, UR46, 0x200, URZ ;  /* 0x000002002e207890 */ /* 0x000fe2000ff7e0ff */
[----:B------:R1:W2:Y:S01]  /*2170*/  SYNCS.PHASECHK.TRANS64.TRYWAIT P0, [UR8+0x118], R0 ;  /* 0x00011800ff0075a7 */ /* 0x0002a20008001108 */
[----:B------:R-:W-:Y:S02]  /*2180*/  UIMAD UR8, UR21, UR24, UR5 ;  /* 0x00000018150872a4 */ /* 0x000fe4000f8e0205 */
[----:B------:R-:W-:Y:S02]  /*2190*/  UIMAD UR7, UR22, UR25, UR6 ;  /* 0x00000019160772a4 */ /* 0x000fe4000f8e0206 */
[----:B------:R-:W-:Y:S02]  /*21a0*/  ULEA UR15, UR8, UR15, 0x5 ;  /* 0x0000000f080f7291 */ /* 0x000fe4000f8e28ff */
[----:B------:R-:W-:Y:S02]  /*21b0*/  UIADD3 UR8, UPT, UPT, UR17, 0x3400, URZ ;  /* 0x0000340011087890 */ /* 0x000fe4000fffe0ff */
[----:B------:R-:W-:Y:S02]  /*21c0*/  ULEA UR7, UR7, UR15, 0xa ;  /* 0x0000000f07077291 */ /* 0x000fe4000f8e50ff */
[----:B------:R-:W-:Y:S02]  /*21d0*/  UIADD3.X UR33, UPT, UPT, URZ, UR47, URZ, UP3, !UPT ;  /* 0x0000002fff217290 */ /* 0x000fe40009ffe4ff */
[----:B------:R-:W-:Y:S02]  /*21e0*/  UPRMT UR7, UR7, 0x5410, URZ ;  /* 0x0000541007077896 */ /* 0x000fe400080000ff */
[----:B------:R-:W-:Y:S02]  /*21f0*/  UIADD3 UR16, UPT, UPT, UR16, 0x26400, URZ ;  /* 0x0002640010107890 */ /* 0x000fe4000fffe0ff */
[----:B------:R-:W-:Y:S02]  /*2200*/  UIADD3 UR37, UPT, UPT, UR20, 0x1, URZ ;  /* 0x0000000114257890 */ /* 0x000fe4000fffe0ff */
[----:B------:R-:W-:Y:S02]  /*2210*/  UIADD3 UR29, UPT, UPT, UR21, 0x1, URZ ;  /* 0x00000001151d7890 */ /* 0x000fe4000fffe0ff */
[----:B------:R-:W-:Y:S02]  /*2220*/  UISETP.NE.AND UP2, UPT, UR37, UR49, UPT ;  /* 0x000000312500728c */ /* 0x000fe4000bf45270 */
[----:B------:R-:W-:Y:S02]  /*2230*/  UIADD3 UR26, UPT, UPT, UR22, 0x1, URZ ;  /* 0x00000001161a7890 */ /* 0x000fe4000fffe0ff */
[----:B------:R-:W-:Y:S01]  /*2240*/  UIADD3 UR36, UPT, UPT, UR36, 0x1, URZ ;  /* 0x0000000124247890 */ /* 0x000fe2000fffe0ff */
[----:B------:R-:W-:Y:S01]  /*2250*/  UMOV UR44, 0x0 ;  /* 0x00000000002c7882 */ /* 0x000fe20000000000 */
[----:B------:R-:W-:Y:S01]  /*2260*/  UMOV UR45, 0x10000000 ;  /* 0x10000000002d7882 */ /* 0x000fe20000000000 */
[----:B------:R-:W-:Y:S01]  /*2270*/  UMOV UR17, UR9 ;  /* 0x0000000900117c82 */ /* 0x000fe20008000000 */
[----:B------:R4:W-:Y:S01]  /*2280*/  UTMALDG.5D.IM2COL.2CTA [UR8], [UR34], UR7, desc[UR44] ;  /* 0x00002c08220073b4 */ /* 0x0009e20008261007 */
[----:B------:R-:W-:Y:S02]  /*2290*/  UMOV UR19, UR10 ;  /* 0x0000000a00137c82 */ /* 0x000fe40008000000 */
[----:B------:R-:W-:Y:S04]  /*22a0*/  @UP2 UIADD3 UR29, UPT, UPT, UR21, URZ, URZ ;  /* 0x000000ff151d2290 */ /* 0x000fe8000fffe0ff */
[----:B------:R-:W-:Y:S01]  /*22b0*/  UISETP.NE.AND UP1, UPT, UR29, UR40, UPT ;  /* 0x000000281d00728c */ /* 0x000fe2000bf25270 */
[----:B------:R3:W-:Y:S10]  /*22c0*/  UTMALDG.5D.2CTA [UR16], [UR32], desc[UR44] ;  /* 0x00002c10200075b4 */ /* 0x0007f40008221000 */
[----:B------:R-:W-:Y:S04]  /*22d0*/  @UP1 UIADD3 UR26, UPT, UPT, UR22, URZ, URZ ;  /* 0x000000ff161a1290 */ /* 0x000fe8000fffe0ff */
[----:B------:R-:W-:Y:S02]  /*22e0*/  UISETP.NE.AND UP0, UPT, UR26, UR41, UPT ;  /* 0x000000291a00728c */ /* 0x000fe4000bf05270 */
[----:B----4-:R-:W-:Y:S09]  /*22f0*/  UIADD3 UR8, UPT, UPT, UR28, 0x1, URZ ;  /* 0x000000011c087890 */ /* 0x010ff2000fffe0ff */
[----:B------:R-:W-:Y:S01]  /*2300*/  @UP0 UIADD3 UR8, UPT, UPT, UR28, URZ, URZ ;  /* 0x000000ff1c080290 */ /* 0x000fe2000fffe0ff */
[----:B------:R-:W-:Y:S01]  /*2310*/  UMOV UR7, UR31 ;  /* 0x0000001f00077c82 */ /* 0x000fe20008000000 */
[----:B---3--:R-:W-:Y:S02]  /*2320*/  USEL UR22, UR26, URZ, UP0 ;  /* 0x000000ff1a167287 */ /* 0x008fe40008000000 */
[----:B------:R-:W-:Y:S02]  /*2330*/  UISETP.NE.AND UP0, UPT, UR36, UR42, UPT ;  /* 0x0000002a2400728c */ /* 0x000fe4000bf05270 */
[----:B------:R-:W-:Y:S02]  /*2340*/  USEL UR20, UR37, URZ, UP2 ;  /* 0x000000ff25147287 */ /* 0x000fe40009000000 */
[----:B------:R-:W-:Y:S01]  /*2350*/  USEL UR21, UR29, URZ, UP1 ;  /* 0x000000ff1d157287 */ /* 0x000fe20008800000 */
[----:B------:R-:W-:Y:S04]  /*2360*/  UMOV UR28, UR8 ;  /* 0x00000008001c7c82 */ /* 0x000fe80008000000 */
[----:B-1----:R-:W-:Y:S07]  /*2370*/  BRA.U UP0, `(.L_x_29) ;  /* 0xfffffff900fc7547 */ /* 0x002fee000b83ffff */
.L_x_23:
[----:B------:R-:W-:Y:S01]  /*2380*/  ULEA UR4, UR31, UR30, 0x3 ;  /* 0x0000001e1f047291 */ /* 0x000fe2000f8e18ff */
[----:B-1----:R-:W-:Y:S01]  /*2390*/  MOV R0, UR27 ;  /* 0x0000001b00007c02 */ /* 0x002fe20008000f00 */
[----:B------:R-:W-:Y:S01]  /*23a0*/  @!P1 SYNCS.ARRIVE.TRANS64.A1T0 RZ, [UR30+0x268], RZ ;  /* 0x000268ffffff99a7 */ /* 0x000fe2000810001e */
[----:B------:R-:W-:Y:S02]  /*23b0*/  UISETP.GE.AND UP0, UPT, UR51, 0x1, UPT ;  /* 0x000000013300788c */ /* 0x000fe4000bf06270 */
[----:B------:R-:W-:-:S04]  /*23c0*/  SHF.L.U32 R0, R0, 0x1f, RZ ;  /* 0x0000001f00007819 */ /* 0x000fc800000006ff */
[----:B--2---:R1:W2:Y:S03]  /*23d0*/  SYNCS.PHASECHK.TRANS64.TRYWAIT P0, [UR4+0x118], R0 ;  /* 0x00011800ff0075a7 */ /* 0x0042a60008001104 */
[----:B------:R-:W-:Y:S05]  /*23e0*/  BRA.U !UP0, `(.L_x_30) ;  /* 0x0000000508a47547 */ /* 0x000fea000b800000 */
[----:B------:R-:W3:Y:S01]  /*23f0*/  LDCU.128 UR8, c[0x0][0x480] ;  /* 0x00009000ff0877ac */ /* 0x000ee20008000c00 */
[----:B------:R-:W4:Y:S01]  /*2400*/  LDCU.128 UR32, c[0x0][0x490] ;  /* 0x00009200ff2077ac */ /* 0x000f220008000c00 */
[----:B------:R-:W1:Y:S01]  /*2410*/  LDCU UR13, c[0x0][0x4c8] ;  /* 0x00009900ff0d77ac */ /* 0x000e620008000800 */
        /* <DEDUP_REMOVED lines=10> */
[----:B------:R-:W1:Y:S05]  /*24c0*/  LDCU.64 UR40, c[0x0][0x390] ;  /* 0x00007200ff2877ac */ /* 0x000e6a0008000a00 */
[----:B------:R-:W-:Y:S01]  /*24d0*/  UMOV UR4, UR7 ;  /* 0x0000000700047c82 */ /* 0x000fe20008000000 */
[----:B------:R-:W1:Y:S01]  /*24e0*/  LDCU.64 UR24, c[0x0][0x4d0] ;  /* 0x00009a00ff1877ac */ /* 0x000e620008000a00 */
[----:B------:R-:W-:Y:S01]  /*24f0*/  USHF.R.U32.HI UR4, URZ, UR33, UR4 ;  /* 0x00000021ff047299 */ /* 0x000fe20008011604 */
[----:B------:R-:W4:Y:S03]  /*2500*/  LDCU.64 UR32, c[0x0][0x4c0] ;  /* 0x00009800ff2077ac */ /* 0x000f260008000a00 */
[----:B------:R-:W-:-:S02]  /*2510*/  USEL UR4, UR5, UR4, !UP0 ;  /* 0x0000000405047287 */ /* 0x000fc4000c000000 */
[----:B------:R-:W-:Y:S02]  /*2520*/  UISETP.NE.AND UP0, UPT, UR34, 0x1, UPT ;  /* 0x000000012200788c */ /* 0x000fe4000bf05270 */
[----:B------:R-:W-:Y:S02]  /*2530*/  UIMAD.WIDE.U32 UR6, UR4, UR35, URZ ;  /* 0x00000023040672a5 */ /* 0x000fe4000f8e00ff */
[----:B------:R-:W-:Y:S01]  /*2540*/  UIADD3 UR42, UPT, UPT, UR51, UR42, URZ ;  /* 0x0000002a332a7290 */ /* 0x000fe2000fffe0ff */
[----:B------:R-:W-:-:S04]  /*2550*/  UMOV UR37, UR51 ;  /* 0x0000003300257c82 */ /* 0x000fc80008000000 */
[----:B------:R-:W-:Y:S01]  /*2560*/  UMOV UR6, UR7 ;  /* 0x0000000700067c82 */ /* 0x000fe20008000000 */
[----:B------:R-:W-:Y:S02]  /*2570*/  UIADD3 UR7, UPT, UPT, -UR5, URZ, URZ ;  /* 0x000000ff05077290 */ /* 0x000fe4000fffe1ff */
[----:B---3--:R-:W-:Y:S02]  /*2580*/  USHF.R.U32.HI UR6, URZ, UR9, UR6 ;  /* 0x00000009ff067299 */ /* 0x008fe40008011606 */
[----:B------:R-:W-:Y:S02]  /*2590*/  UIMAD UR7, UR8, UR7, UR43 ;  /* 0x00000007080772a4 */ /* 0x000fe4000f8e022b */
[----:B------:R-:W-:Y:S02]  /*25a0*/  USEL UR14, UR4, UR6, !UP0 ;  /* 0x00000006040e7287 */ /* 0x000fe4000c000000 */
[----:B------:R-:W-:Y:S02]  /*25b0*/  UIADD3 UR6, UPT, UPT, -UR4, URZ, URZ ;  /* 0x000000ff04067290 */ /* 0x000fe4000fffe1ff */
[----:B------:R-:W-:-:S02]  /*25c0*/  UIADD3 UR9, UPT, UPT, -UR14, URZ, URZ ;  /* 0x000000ff0e097290 */ /* 0x000fc4000fffe1ff */
[----:B------:R-:W-:Y:S02]  /*25d0*/  UIMAD UR12, UR11, UR6, UR5 ;  /* 0x000000060b0c72a4 */ /* 0x000fe4000f8e0205 */
[----:B------:R-:W-:Y:S02]  /*25e0*/  UIMAD UR9, UR34, UR9, UR4 ;  /* 0x00000009220972a4 */ /* 0x000fe4000f8e0204 */
[----:B----4-:R-:W-:Y:S01]  /*25f0*/  UIMAD UR11, UR7, UR32, UR10 ;  /* 0x00000020070b72a4 */ /* 0x010fe2000f8e020a */
[----:B------:R-:W3:Y:S02]  /*2600*/  LDCU UR43, c[0x0][0x38c] ;  /* 0x00007180ff2b77ac */ /* 0x000ee40008000800 */
[----:B------:R-:W4:Y:S01]  /*2610*/  LDCU UR6, c[0x0][0x500] ;  /* 0x0000a000ff0677ac */ /* 0x000f220008000800 */
[----:B------:R-:W2:Y:S01]  /*2620*/  LDCU.64 UR4, c[0x0][0x4f8] ;  /* 0x00009f00ff0477ac */ /* 0x000ea20008000a00 */
[----:B-1----:R-:W-:Y:S02]  /*2630*/  UIMAD UR12, UR12, UR33, UR16 ;  /* 0x000000210c0c72a4 */ /* 0x002fe4000f8e0210 */
[----:B------:R-:W-:Y:S01]  /*2640*/  UIMAD UR13, UR9, UR13, UR17 ;  /* 0x0000000d090d72a4 */ /* 0x000fe2000f8e0211 */
[----:B------:R-:W-:-:S11]  /*2650*/  UMOV UR7, UR31 ;  /* 0x0000001f00077c82 */ /* 0x000fd60008000000 */
.L_x_36:
[----:B------:R-:W-:Y:S01]  /*2660*/  @!P3 MOV R3, 0x3000 ;  /* 0x000030000003b802 */ /* 0x000fe20000000f00 */
[----:B------:R-:W-:Y:S01]  /*2670*/  ULEA UR9, UR7, UR30, 0x3 ;  /* 0x0000001e07097291 */ /* 0x000fe2000f8e18ff */
[----:B--23--:R-:W-:Y:S11]  /*2680*/  @P0 BRA `(.L_x_31) ;  /* 0x0000000000100947 */ /* 0x00cff60003800000 */
[----:B------:R-:W-:Y:S04]  /*2690*/  MOV R4, UR27 ;  /* 0x0000001b00047c02 */ /* 0x000fe80008000f00 */
[----:B------:R-:W-:Y:S04]  /*26a0*/  SHF.L.U32 R4, R4, 0x1f, RZ ;  /* 0x0000001f04047819 */ /* 0x000fe800000006ff */
[----:B------:R-:W1:Y:S02]  /*26b0*/  SYNCS.PHASECHK.TRANS64.TRYWAIT P0, [UR9+0x118], R4 ;  /* 0x00011804ff0075a7 */ /* 0x000e640008001109 */
[----:B-1----:R-:W-:Y:S05]  /*26c0*/  @!P0 BRA `(.L_x_32) ;  /* 0x0000007000548947 */ /* 0x002fea0003800000 */
.L_x_31:
[----:B------:R2:W-:Y:S01]  /*26d0*/  @!P3 SYNCS.ARRIVE.TRANS64 RZ, [UR9], R3 ;  /* 0x00000003ffffb9a7 */ /* 0x0005e20008000009 */
[----:B------:R-:W-:Y:S04]  /*26e0*/  ULOP3.LUT UR8, UR38, 0x2, URZ, 0xfc, !UPT ;  /* 0x0000000226087892 */ /* 0x000fe8000f8efcff */
[----:B------:R-:W-:Y:S09]  /*26f0*/  UISETP.NE.AND UP0, UPT, UR8, 0x2, UPT ;  /* 0x000000020800788c */ /* 0x000ff2000bf05270 */
[----:B------:R-:W-:Y:S05]  /*2700*/  BRA.U UP0, `(.L_x_33) ;  /* 0x0000000100047547 */ /* 0x000fea000b800000 */
[----:B---34-:R-:W-:Y:S05]  /*2710*/  BPT.TRAP 0x1 ;  /* 0x000000040000795c */ /* 0x018fea0000300000 */
.L_x_33:
[----:B------:R-:W-:Y:S04]  /*2720*/  BSSY.RECONVERGENT B0, `(.L_x_34) ;  /* 0x0000003000007945 */ /* 0x000fe80003800200 */
[----:B------:R-:W-:Y:S05]  /*2730*/  @P2 BRA `(.L_x_35) ;  /* 0x0000000000042947 */ /* 0x000fea0003800000 */
[----:B---34-:R-:W-:Y:S05]  /*2740*/  BPT.TRAP 0x1 ;  /* 0x000000040000795c */ /* 0x018fea0000300000 */
.L_x_35:
[----:B---34-:R-:W-:Y:S05]  /*2750*/  BSYNC.RECONVERGENT B0 ;  /* 0x0000000000007941 */ /* 0x018fea0003800200 */
.L_x_34:
        /* <DEDUP_REMOVED lines=8> */
[----:B------:R-:W-:Y:S02]  /*27e0*/  UIMAD UR10, UR21, UR24, UR5 ;  /* 0x00000018150a72a4 */ /* 0x000fe4000f8e0205 */
[----:B------:R-:W-:Y:S01]  /*27f0*/  UIADD3 UR34, UP0, UPT, UR46, 0x80, URZ ;  /* 0x000000802e227890 */ /* 0x000fe2000ff1e0ff */
[----:B-1----:R-:W-:Y:S01]  /*2800*/  MOV R0, UR27 ;  /* 0x0000001b00007c02 */ /* 0x002fe20008000f00 */
[----:B------:R-:W-:Y:S02]  /*2810*/  ULEA UR15, UR10, UR15, 0x5 ;  /* 0x0000000f0a0f7291 */ /* 0x000fe4000f8e28ff */
[----:B------:R-:W-:Y:S01]  /*2820*/  USHF.L.U32 UR19, UR28, 0x5, URZ ;  /* 0x000000051c137899 */ /* 0x000fe200080006ff */
[----:B------:R-:W-:Y:S01]  /*2830*/  SHF.L.U32 R0, R0, 0x1f, RZ ;  /* 0x0000001f00007819 */ /* 0x000fe200000006ff */
[----:B------:R-:W-:Y:S02]  /*2840*/  ULOP3.LUT UR9, UR9, 0xfefffff8, URZ, 0xc0, !UPT ;  /* 0xfefffff809097892 */ /* 0x000fe4000f8ec0ff */
[----:B------:R-:W-:Y:S01]  /*2850*/  UIADD3.X UR35, UPT, UPT, URZ, UR47, URZ, UP0, !UPT ;  /* 0x0000002fff237290 */ /* 0x000fe200087fe4ff */
[----:B------:R1:W3:Y:S01]  /*2860*/  SYNCS.PHASECHK.TRANS64.TRYWAIT P0, [UR8+0x118], R0 ;  /* 0x00011800ff0075a7 */ /* 0x0002e20008001108 */
[----:B------:R-:W-:Y:S02]  /*2870*/  ULEA UR8, UR7, UR30, 0xc ;  /* 0x0000001e07087291 */ /* 0x000fe4000f8e60ff */
[----:B------:R-:W-:Y:S02]  /*2880*/  UIMAD UR7, UR22, UR25, UR6 ;  /* 0x00000019160772a4 */ /* 0x000fe4000f8e0206 */
[----:B------:R-:W-:Y:S02]  /*2890*/  UIADD3 UR8, UPT, UPT, UR8, 0x3400, URZ ;  /* 0x0000340008087890 */ /* 0x000fe4000fffe0ff */
[----:B------:R-:W-:Y:S02]  /*28a0*/  ULEA UR7, UR7, UR15, 0xa ;  /* 0x0000000f07077291 */ /* 0x000fe4000f8e50ff */
[----:B------:R-:W-:Y:S02]  /*28b0*/  UIADD3 UR32, UP3, UPT, UR46, 0x200, URZ ;  /* 0x000002002e207890 */ /* 0x000fe4000ff7e0ff */
[----:B------:R-:W-:Y:S02]  /*28c0*/  UPRMT UR7, UR7, 0x5410, URZ ;  /* 0x0000541007077896 */ /* 0x000fe400080000ff */
[----:B------:R-:W-:Y:S02]  /*28d0*/  UIADD3.X UR33, UPT, UPT, URZ, UR47, URZ, UP3, !UPT ;  /* 0x0000002fff217290 */ /* 0x000fe40009ffe4ff */
[----:B------:R-:W-:Y:S02]  /*28e0*/  UIADD3 UR16, UPT, UPT, UR16, 0x26400, URZ ;  /* 0x0002640010107890 */ /* 0x000fe4000fffe0ff */
[----:B------:R-:W-:Y:S02]  /*28f0*/  UIADD3 UR36, UPT, UPT, UR20, 0x1, URZ ;  /* 0x0000000114247890 */ /* 0x000fe4000fffe0ff */
[----:B------:R-:W-:Y:S02]  /*2900*/  UIADD3 UR29, UPT, UPT, UR21, 0x1, URZ ;  /* 0x00000001151d7890 */ /* 0x000fe4000fffe0ff */
[----:B------:R-:W-:Y:S02]  /*2910*/  UISETP.NE.AND UP2, UPT, UR36, UR43, UPT ;  /* 0x0000002b2400728c */ /* 0x000fe4000bf45270 */
[----:B------:R-:W-:Y:S01]  /*2920*/  UIADD3 UR26, UPT, UPT, UR22, 0x1, URZ ;  /* 0x00000001161a7890 */ /* 0x000fe2000fffe0ff */
[----:B------:R-:W-:Y:S01]  /*2930*/  UMOV UR44, 0x0 ;  /* 0x00000000002c7882 */ /* 0x000fe20000000000 */
[----:B------:R-:W-:Y:S01]  /*2940*/  UMOV UR45, 0x10000000 ;  /* 0x10000000002d7882 */ /* 0x000fe20000000000 */
[----:B------:R-:W-:Y:S01]  /*2950*/  UMOV UR10, UR19 ;  /* 0x00000013000a7c82 */ /* 0x000fe20008000000 */
[----:B------:R-:W-:Y:S01]  /*2960*/  UMOV UR17, UR9 ;  /* 0x0000000900117c82 */ /* 0x000fe20008000000 */
[----:B------:R4:W-:Y:S04]  /*2970*/  UTMALDG.5D.IM2COL.2CTA [UR8], [UR34], UR7, desc[UR44] ;  /* 0x00002c08220073b4 */ /* 0x0009e80008261007 */
[----:B------:R-:W-:Y:S04]  /*2980*/  @UP2 UIADD3 UR29, UPT, UPT, UR21, URZ, URZ ;  /* 0x000000ff151d2290 */ /* 0x000fe8000fffe0ff */
[----:B------:R-:W-:Y:S01]  /*2990*/  UISETP.NE.AND UP1, UPT, UR29, UR40, UPT ;  /* 0x000000281d00728c */ /* 0x000fe2000bf25270 */
[----:B------:R2:W-:Y:S10]  /*29a0*/  UTMALDG.5D.2CTA [UR16], [UR32], desc[UR44] ;  /* 0x00002c10200075b4 */ /* 0x0005f40008221000 */
[----:B------:R-:W-:Y:S04]  /*29b0*/  @UP1 UIADD3 UR26, UPT, UPT, UR22, URZ, URZ ;  /* 0x000000ff161a1290 */ /* 0x000fe8000fffe0ff */
[----:B------:R-:W-:Y:S02]  /*29c0*/  UISETP.NE.AND UP0, UPT, UR26, UR41, UPT ;  /* 0x000000291a00728c */ /* 0x000fe4000bf05270 */
[----:B----4-:R-:W-:Y:S09]  /*29d0*/  UIADD3 UR8, UPT, UPT, UR28, 0x1, URZ ;  /* 0x000000011c087890 */ /* 0x010ff2000fffe0ff */
[----:B------:R-:W-:Y:S02]  /*29e0*/  @UP0 UIADD3 UR8, UPT, UPT, UR28, URZ, URZ ;  /* 0x000000ff1c080290 */ /* 0x000fe4000fffe0ff */
[----:B------:R-:W-:Y:S02]  /*29f0*/  UIADD3 UR7, UPT, UPT, UR37, -0x1, URZ ;  /* 0xffffffff25077890 */ /* 0x000fe4000fffe0ff */
[----:B--2---:R-:W-:Y:S02]  /*2a00*/  USEL UR22, UR26, URZ, UP0 ;  /* 0x000000ff1a167287 */ /* 0x004fe40008000000 */
[----:B------:R-:W-:Y:S02]  /*2a10*/  UISETP.GT.U32.AND UP0, UPT, UR37, 0x1, UPT ;  /* 0x000000012500788c */ /* 0x000fe4000bf04070 */
[----:B------:R-:W-:Y:S02]  /*2a20*/  USEL UR20, UR36, URZ, UP2 ;  /* 0x000000ff24147287 */ /* 0x000fe40009000000 */
[----:B------:R-:W-:Y:S01]  /*2a30*/  USEL UR21, UR29, URZ, UP1 ;  /* 0x000000ff1d157287 */ /* 0x000fe20008800000 */
[----:B------:R-:W-:Y:S01]  /*2a40*/  UMOV UR37, UR7 ;  /* 0x0000000700257c82 */ /* 0x000fe20008000000 */
[----:B------:R-:W-:Y:S01]  /*2a50*/  UMOV UR7, UR31 ;  /* 0x0000001f00077c82 */ /* 0x000fe20008000000 */
[----:B------:R-:W-:Y:S02]  /*2a60*/  UMOV UR28, UR8 ;  /* 0x00000008001c7c82 */ /* 0x000fe40008000000 */
[----:B-1----:R-:W-:Y:S07]  /*2a70*/  BRA.U UP0, `(.L_x_36) ;  /* 0xfffffff900f87547 */ /* 0x002fee000b83ffff */
.L_x_30:
[----:B------:R-:W-:Y:S01]  /*2a80*/  SHF.L.U32 R3, R2, 0x1f, RZ ;  /* 0x0000001f02037819 */ /* 0x000fe200000006ff */
[----:B------:R-:W-:-:S03]  /*2a90*/  NOP ;  /* 0x0000000000007918 */ /* 0x000fc60000000000 */
[----:B--23--:R-:W2:Y:S02]  /*2aa0*/  SYNCS.PHASECHK.TRANS64.TRYWAIT P0, [UR30+0x270], R3 ;  /* 0x00027003ff0075a7 */ /* 0x00cea4000800111e */
[----:B--2---:R-:W-:Y:S05]  /*2ab0*/  @!P0 BRA `(.L_x_37) ;  /* 0x0000006c00708947 */ /* 0x004fea0003800000 */
.L_x_161:
[----:B------:R-:W2:Y:S01]  /*2ac0*/  LDS.128 R4, [UR30+0x2b0] ;  /* 0x0002b01eff047984 */ /* 0x000ea20008000c00 */
[----:B------:R-:W-:Y:S02]  /*2ad0*/  UIADD3 UR4, UPT, UPT, UR30, 0x278, URZ ;  /* 0x000002781e047890 */ /* 0x000fe4000fffe0ff */
[----:B------:R-:W-:Y:S01]  /*2ae0*/  UISETP.GE.AND UP0, UPT, UR39, 0x1, UPT ;  /* 0x000000012700788c */ /* 0x000fe2000bf06270 */
[----:B------:R-:W-:Y:S01]  /*2af0*/  @!PT LDS RZ, [RZ] ;  /* 0x00000000fffff984 */ /* 0x000fe20000000800 */
[----:B------:R-:W-:Y:S01]  /*2b00*/  @!PT LDS RZ, [RZ] ;  /* 0x00000000fffff984 */ /* 0x000fe20000000800 */
[----:B------:R-:W-:Y:S01]  /*2b10*/  @!PT LDS RZ, [RZ] ;  /* 0x00000000fffff984 */ /* 0x000fe20000000800 */
[----:B------:R-:W-:Y:S01]  /*2b20*/  @!PT LDS RZ, [RZ] ;  /* 0x00000000fffff984 */ /* 0x000fe20000000800 */
[----:B------:R3:W-:Y:S06]  /*2b30*/  MEMBAR.ALL.CTA ;  /* 0x0000000000007992 */ /* 0x0007ec0000008000 */
[----:B---3--:R-:W3:Y:S01]  /*2b40*/  FENCE.VIEW.ASYNC.S ;  /* 0x00000000000073c6 */ /* 0x008ee20000000000 */
[----:B------:R-:W-:-:S09]  /*2b50*/  UPRMT UR4, URZ, 0x654, UR4 ;  /* 0x00000654ff047896 */ /* 0x000fd20008000004 */
[----:B---3--:R-:W-:Y:S01]  /*2b60*/  SYNCS.ARRIVE.TRANS64.RED.A1T0 RZ, [UR4], RZ ;  /* 0x000000ffffff79a7 */ /* 0x008fe20008100404 */
[----:B--2---:R-:W-:-:S13]  /*2b70*/  LOP3.LUT P0, RZ, R6, 0x1, RZ, 0xc0, !PT ;  /* 0x0000000106ff7812 */ /* 0x004fda000780c0ff */
[----:B------:R-:W-:Y:S01]  /*2b80*/  VOTEU.ANY UP1, P0 ;  /* 0x0000000000ff7886 */ /* 0x000fe20000020100 */
[----:B------:R-:W-:-:S13]  /*2b90*/  PLOP3.LUT P0, PT, PT, PT, UP1, 0x80, 0x8 ;  /* 0x000000000008781c */ /* 0x000fda0003f0f018 */
[----:B-1----:R-:W-:Y:S02]  /*2ba0*/  @P0 MOV R0, R4 ;  /* 0x0000000400000202 */ /* 0x002fe40000000f00 */
[----:B------:R-:W-:Y:S02]  /*2bb0*/  @P0 LOP3.LUT R4, R5, 0xffff, RZ, 0xc0, !PT ;  /* 0x0000ffff05040812 */ /* 0x000fe400078ec0ff */
[----:B------:R-:W-:Y:S02]  /*2bc0*/  @P0 R2UR UR6, R0 ;  /* 0x00000000000602ca */ /* 0x000fe400000e0000 */
[----:B------:R-:W-:-:S11]  /*2bd0*/  @P0 R2UR UR5, R4 ;  /* 0x00000000040502ca */ /* 0x000fd600000e0000 */
[----:B------:R-:W-:Y:S02]  /*2be0*/  @UP1 UMOV UR50, UR6 ;  /* 0x0000000600321c82 */ /* 0x000fe40008000000 */
[----:B------:R-:W-:Y:S01]  /*2bf0*/  @UP1 UMOV UR48, UR5 ;  /* 0x0000000500301c82 */ /* 0x000fe20008000000 */
[----:B------:R-:W-:Y:S05]  /*2c00*/  BRA.U !UP0, `(.L_x_38) ;  /* 0x0000000108d47547 */ /* 0x000fea000b800000 */
[----:B------:R-:W1:Y:S01]  /*2c10*/  LDCU.128 UR16, c[0x0][0xc10] ;  /* 0x00018200ff1077ac */ /* 0x000e620008000c00 */
[----:B------:R-:W2:Y:S01]  /*2c20*/  LDCU UR20, c[0x0][0xc20] ;  /* 0x00018400ff1477ac */ /* 0x000ea20008000800 */
[----:B------:R-:W3:Y:S01]  /*2c30*/  LDCU UR13, c[0x0][0xc0c] ;  /* 0x00018180ff0d77ac */ /* 0x000ee20008000800 */
[----:B------:R-:W4:Y:S01]  /*2c40*/  LDCU.64 UR14, c[0x0][0xc28] ;  /* 0x00018500ff0e77ac */ /* 0x000f220008000a00 */
[----:B------:R-:W-:Y:S02]  /*2c50*/  UISETP.NE.AND UP3, UPT, UR39, 0x1, UPT ;  /* 0x000000012700788c */ /* 0x000fe4000bf65270 */
[----:B-1----:R-:W-:Y:S02]  /*2c60*/  UIMAD.WIDE.U32 UR4, UR52, UR19, URZ ;  /* 0x00000013340472a5 */ /* 0x002fe4000f8e00ff */
[----:B------:R-:W-:Y:S02]  /*2c70*/  UIMAD.WIDE.U32 UR6, UR53, UR16, URZ ;  /* 0x00000010350672a5 */ /* 0x000fe4000f8e00ff */
[----:B------:R-:W-:-:S02]  /*2c80*/  UISETP.NE.AND UP0, UPT, UR18, 0x1, UPT ;  /* 0x000000011200788c */ /* 0x000fc4000bf05270 */
[----:B------:R-:W-:Y:S01]  /*2c90*/  UIMAD.WIDE.U32 UR10, UR48, UR19, URZ ;  /* 0x00000013300a72a5 */ /* 0x000fe2000f8e00ff */
[----:B------:R-:W-:Y:S01]  /*2ca0*/  UMOV UR4, UR5 ;  /* 0x0000000500047c82 */ /* 0x000fe20008000000 */
[----:B---3--:R-:W-:Y:S02]  /*2cb0*/  UISETP.NE.AND UP2, UPT, UR13, 0x1, UPT ;  /* 0x000000010d00788c */ /* 0x008fe4000bf45270 */
[----:B--2---:R-:W-:Y:S02]  /*2cc0*/  USHF.R.U32.HI UR5, URZ, UR20, UR4 ;  /* 0x00000014ff057299 */ /* 0x004fe40008011604 */
[----:B------:R-:W-:Y:S01]  /*2cd0*/  UIMAD.WIDE.U32 UR8, UR50, UR16, URZ ;  /* 0x00000010320872a5 */ /* 0x000fe2000f8e00ff */
[----:B------:R-:W-:Y:S01]  /*2ce0*/  UMOV UR4, UR7 ;  /* 0x0000000700047c82 */ /* 0x000fe20008000000 */
[----:B------:R-:W-:Y:S02]  /*2cf0*/  USEL UR5, UR52, UR5, !UP0 ;  /* 0x0000000534057287 */ /* 0x000fe4000c000000 */
[----:B------:R-:W-:-:S02]  /*2d00*/  USHF.R.U32.HI UR4, URZ, UR17, UR4 ;  /* 0x00000011ff047299 */ /* 0x000fc40008011604 */
[----:B----4-:R-:W-:Y:S02]  /*2d10*/  UIMAD.WIDE.U32 UR6, UR5, UR14, URZ ;  /* 0x0000000e050672a5 */ /* 0x010fe4000f8e00ff */
[----:B------:R-:W-:Y:S01]  /*2d20*/  USEL UR12, UR53, UR4, !UP2 ;  /* 0x00000004350c7287 */ /* 0x000fe2000d000000 */
[----:B------:R-:W-:Y:S02]  /*2d30*/  UMOV UR8, UR9 ;  /* 0x0000000900087c82 */ /* 0x000fe40008000000 */
[----:B------:R-:W-:Y:S01]  /*2d40*/  UMOV UR4, UR11 ;  /* 0x0000000b00047c82 */ /* 0x000fe20008000000 */
[----:B------:R-:W-:Y:S01]  /*2d50*/  UIMAD.WIDE.U32 UR10, UR12, UR14, URZ ;  /* 0x0000000e0c0a72a5 */ /* 0x000fe2000f8e00ff */
[----:B------:R-:W-:Y:S01]  /*2d60*/  UMOV UR6, UR7 ;  /* 0x0000000700067c82 */ /* 0x000fe20008000000 */
[----:B------:R-:W-:Y:S02]  /*2d70*/  USHF.R.U32.HI UR4, URZ, UR20, UR4 ;  /* 0x00000014ff047299 */ /* 0x000fe40008011604 */
[----:B------:R-:W-:-:S02]  /*2d80*/  @UP3 USHF.R.U32.HI UR5, URZ, UR15, UR6 ;  /* 0x0000000fff053299 */ /* 0x000fc40008011606 */
[----:B------:R-:W-:Y:S01]  /*2d90*/  USHF.R.U32.HI UR17, URZ, UR17, UR8 ;  /* 0x00000011ff117299 */ /* 0x000fe20008011608 */
[----:B------:R-:W-:Y:S01]  /*2da0*/  UMOV UR6, UR11 ;  /* 0x0000000b00067c82 */ /* 0x000fe20008000000 */
[----:B------:R-:W-:Y:S02]  /*2db0*/  USEL UR4, UR48, UR4, !UP0 ;  /* 0x0000000430047287 */ /* 0x000fe4000c000000 */
[----:B------:R-:W-:Y:S02]  /*2dc0*/  @UP3 USHF.R.U32.HI UR12, URZ, UR15, UR6 ;  /* 0x0000000fff0c3299 */ /* 0x000fe40008011606 */
[----:B------:R-:W-:Y:S02]  /*2dd0*/  UIMAD UR6, UR39, UR5, URZ ;  /* 0x00000005270672a4 */ /* 0x000fe4000f8e02ff */
[----:B------:R-:W-:Y:S02]  /*2de0*/  USEL UR5, UR50, UR17, !UP2 ;  /* 0x0000001132057287 */ /* 0x000fe4000d000000 */
[----:B------:R-:W-:-:S02]  /*2df0*/  UIMAD UR8, UR39, UR12, URZ ;  /* 0x0000000c270872a4 */ /* 0x000fc4000f8e02ff */
[----:B------:R-:W-:Y:S02]  /*2e00*/  UISETP.GE.AND UP0, UPT, UR4, UR6, UPT ;  /* 0x000000060400728c */ /* 0x000fe4000bf06270 */
[----:B------:R-:W-:Y:S02]  /*2e10*/  UIMAD.WIDE.U32 UR6, UR4, UR14, URZ ;  /* 0x0000000e040672a5 */ /* 0x000fe4000f8e00ff */
[----:B------:R-:W-:Y:S02]  /*2e20*/  UISETP.GE.OR UP0, UPT, UR5, UR8, UP0 ;  /* 0x000000080500728c */ /* 0x000fe40008706670 */
[----:B------:R-:W-:Y:S02]  /*2e30*/  UIMAD.WIDE.U32 UR8, UR5, UR14, URZ ;  /* 0x0000000e050872a5 */ /* 0x000fe4000f8e00ff */
[----:B------:R-:W-:Y:S01]  /*2e40*/  UIADD3 UR10, UPT, UPT, -UR4, URZ, URZ ;  /* 0x000000ff040a7290 */ /* 0x000fe2000fffe1ff */
[----:B------:R-:W-:Y:S02]  /*2e50*/  UMOV UR6, UR7 ;  /* 0x0000000700067c82 */ /* 0x000fe40008000000 */
[----:B------:R-:W-:-:S02]  /*2e60*/  USHF.R.U32.HI UR6, URZ, UR15, UR6 ;  /* 0x0000000fff067299 */ /* 0x000fc40008011606 */
[----:B------:R-:W-:Y:S02]  /*2e70*/  UIMAD UR10, UR18, UR10, UR48 ;  /* 0x0000000a120a72a4 */ /* 0x000fe4000f8e0230 */
[----:B------:R-:W-:Y:S01]  /*2e80*/  USEL UR6, UR4, UR6, !UP3 ;  /* 0x0000000604067287 */ /* 0x000fe2000d800000 */
[----:B------:R-:W-:Y:S01]  /*2e90*/  @!UP0 UMOV UR7, UR9 ;  /* 0x0000000900078c82 */ /* 0x000fe20008000000 */
[----:B------:R-:W-:Y:S02]  /*2ea0*/  UIADD3 UR9, UPT, UPT, -UR5, URZ, URZ ;  /* 0x000000ff05097290 */ /* 0x000fe4000fffe1ff */
[----:B------:R-:W-:Y:S02]  /*2eb0*/  @!UP0 USHF.R.U32.HI UR7, URZ, UR15, UR7 ;  /* 0x0000000fff078299 */ /* 0x000fe40008011607 */
[----:B------:R-:W-:Y:S02]  /*2ec0*/  UIADD3 UR8, UPT, UPT, -UR6, URZ, URZ ;  /* 0x000000ff06087290 */ /* 0x000fe4000fffe1ff */
[----:B------:R-:W-:-:S02]  /*2ed0*/  @!UP0 USEL UR7, UR5, UR7, !UP3 ;  /* 0x0000000705078287 */ /* 0x000fc4000d800000 */
[----:B------:R-:W-:Y:S02]  /*2ee0*/  UIMAD UR8, UR39, UR8, UR4 ;  /* 0x00000008270872a4 */ /* 0x000fe4000f8e0204 */
[----:B------:R-:W-:Y:S02]  /*2ef0*/  @!UP0 UIADD3 UR6, UPT, UPT, UR6, -UR7, URZ ;  /* 0x8000000706068290 */ /* 0x000fe4000fffe0ff */
[----:B------:R-:W-:Y:S02]  /*2f00*/  @!UP0 UIMAD UR7, UR8, UR12, UR7 ;  /* 0x0000000c080782a4 */ /* 0x000fe4000f8e0207 */
[----:B------:R-:W-:Y:S02]  /*2f10*/  @!UP0 UIMAD UR4, UR39, UR6, UR5 ;  /* 0x00000006270482a4 */ /* 0x000fe4000f8e0205 */
[----:B------:R-:W-:Y:S02]  /*2f20*/  UIMAD UR6, UR13, UR9, UR50 ;  /* 0x000000090d0672a4 */ /* 0x000fe4000f8e0232 */
[----:B------:R-:W-:Y:S01]  /*2f30*/  UIMAD UR48, UR4, UR18, UR10 ;  /* 0x00000012043072a4 */ /* 0x000fe2000f8e020a */
[----:B------:R-:W-:-:S02]  /*2f40*/  @!UP0 UMOV UR5, UR7 ;  /* 0x0000000700058c82 */ /* 0x000fc40008000000 */
[----:B------:R-:W-:-:S12]  /*2f50*/  UIMAD UR50, UR5, UR13, UR6 ;  /* 0x0000000d053272a4 */ /* 0x000fd8000f8e0206 */
.L_x_38:
[----:B------:R-:W1:Y:S02]  /*2f60*/  LDCU UR4, c[0x0][0xc30] ;  /* 0x00018600ff0477ac */ /* 0x000e640008000800 */
[----:B-1----:R-:W-:-:S09]  /*2f70*/  UISETP.NE.AND UP0, UPT, UR4, 0x1, UPT ;  /* 0x000000010400788c */ /* 0x002fd2000bf05270 */
[----:B------:R-:W-:Y:S05]  /*2f80*/  BRA.U UP0, `(.L_x_39) ;  /* 0x0000000100447547 */ /* 0x000fea000b800000 */
[----:B------:R-:W1:Y:S01]  /*2f90*/  LDCU.128 UR8, c[0x0][0xc10] ;  /* 0x00018200ff0877ac */ /* 0x000e620008000c00 */
[----:B------:R-:W2:Y:S01]  /*2fa0*/  LDCU UR12, c[0x0][0xc0c] ;  /* 0x00018180ff0c77ac */ /* 0x000ea20008000800 */
[----:B------:R-:W3:Y:S01]  /*2fb0*/  LDCU UR13, c[0x0][0xc20] ;  /* 0x00018400ff0d77ac */ /* 0x000ee20008000800 */
[----:B-1----:R-:W-:Y:S02]  /*2fc0*/  UIMAD.WIDE.U32 UR6, UR50, UR8, URZ ;  /* 0x00000008320672a5 */ /* 0x002fe4000f8e00ff */
[----:B------:R-:W-:Y:S02]  /*2fd0*/  UIMAD.WIDE.U32 UR4, UR48, UR11, URZ ;  /* 0x0000000b300472a5 */ /* 0x000fe4000f8e00ff */
[----:B--2---:R-:W-:Y:S02]  /*2fe0*/  UISETP.NE.AND UP2, UPT, UR12, 0x1, UPT ;  /* 0x000000010c00788c */ /* 0x004fe4000bf45270 */
[----:B------:R-:W-:Y:S01]  /*2ff0*/  UISETP.NE.AND UP0, UPT, UR10, 0x1, UPT ;  /* 0x000000010a00788c */ /* 0x000fe2000bf05270 */
[----:B------:R-:W-:-:S02]  /*3000*/  UMOV UR6, UR7 ;  /* 0x0000000700067c82 */ /* 0x000fc40008000000 */
[----:B------:R-:W-:Y:S01]  /*3010*/  UMOV UR4, UR5 ;  /* 0x0000000500047c82 */ /* 0x000fe20008000000 */
[----:B------:R-:W-:Y:S02]  /*3020*/  USHF.R.U32.HI UR6, URZ, UR9, UR6 ;  /* 0x00000009ff067299 */ /* 0x000fe40008011606 */
[----:B---3--:R-:W-:Y:S02]  /*3030*/  USHF.R.U32.HI UR4, URZ, UR13, UR4 ;  /* 0x0000000dff047299 */ /* 0x008fe40008011604 */
[----:B------:R-:W-:Y:S02]  /*3040*/  USEL UR5, UR50, UR6, !UP2 ;  /* 0x0000000632057287 */ /* 0x000fe4000d000000 */
[----:B------:R-:W-:-:S04]  /*3050*/  USEL UR4, UR48, UR4, !UP0 ;  /* 0x0000000430047287 */ /* 0x000fc8000c000000 */
[----:B------:R-:W-:Y:S02]  /*3060*/  UIADD3 UR6, UPT, UPT, UR5, -UR4, URZ ;  /* 0x8000000405067290 */ /* 0x000fe4000fffe0ff */
[----:B------:R-:W-:Y:S02]  /*3070*/  UIADD3 UR4, UPT, UPT, -UR5, UR4, URZ ;  /* 0x0000000405047290 */ /* 0x000fe4000fffe1ff */
[----:B------:R-:W-:Y:S02]  /*3080*/  UIMAD UR48, UR6, UR10, UR48 ;  /* 0x0000000a063072a4 */ /* 0x000fe4000f8e0230 */
[----:B------:R-:W-:-:S12]  /*3090*/  UIMAD UR50, UR4, UR12, UR50 ;  /* 0x0000000c043272a4 */ /* 0x000fd8000f8e0232 */
.L_x_39:
[----:B------:R-:W-:Y:S01]  /*30a0*/  R2UR UR5, R48 ;  /* 0x00000000300572ca */ /* 0x000fe200000e0000 */
[----:B------:R-:W-:Y:S01]  /*30b0*/  UMOV UR36, UR42 ;  /* 0x0000002a00247c82 */ /* 0x000fe20008000000 */
[----:B------:R-:W-:Y:S02]  /*30c0*/  R2UR UR4, R47 ;  /* 0x000000002f0472ca */ /* 0x000fe400000e0000 */
[----:B------:R-:W-:Y:S02]  /*30d0*/  PLOP3.LUT P1, PT, PT, PT, PT, 0x80, 0x8 ;  /* 0x000000000008781c */ /* 0x000fe40003f2f070 */
[----:B------:R-:W-:-:S07]  /*30e0*/  LOP3.LUT R2, R2, 0x1, RZ, 0x3c, !PT ;  /* 0x0000000102027812 */ /* 0x000fce00078e3cff */
[----:B------:R-:W-:Y:S02]  /*30f0*/  UIADD3 UR44, UPT, UPT, UR50, UR5, URZ ;  /* 0x00000005322c7290 */ /* 0x000fe4000fffe0ff */
[----:B------:R-:W-:Y:S01]  /*3100*/  UIADD3 UR19, UPT, UPT, UR48, UR4, URZ ;  /* 0x0000000430137290 */ /* 0x000fe2000fffe0ff */
[----:B------:R-:W-:Y:S11]  /*3110*/  BRA.U UP1, `(.L_x_40) ;  /* 0xffffffe901a47547 */ /* 0x000ff6000b83ffff */
[----:B------:R-:W-:Y:S01]  /*3120*/  UIADD3 UR30, UPT, UPT, UR30, 0x118, URZ ;  /* 0x000001181e1e7890 */ /* 0x000fe2000fffe0ff */
[----:B------:R-:W-:-:S03]  /*3130*/  MOV R2, UR27 ;  /* 0x0000001b00027c02 */ /* 0x000fc60008000f00 */
[----:B------:R-:W-:Y:S01]  /*3140*/  ULEA UR4, UR31, UR30, 0x3 ;  /* 0x0000001e1f047291 */ /* 0x000fe2000f8e18ff */
[----:B------:R-:W-:-:S08]  /*3150*/  SHF.L.U32 R2, R2, 0x1f, RZ ;  /* 0x0000001f02027819 */ /* 0x000fd000000006ff */
[----:B------:R-:W1:Y:S02]  /*3160*/  SYNCS.PHASECHK.TRANS64.TRYWAIT P0, [UR4], R2 ;  /* 0x00000002ff0075a7 */ /* 0x000e640008001104 */
[----:B-1----:R-:W-:Y:S05]  /*3170*/  @!P0 BRA `(.L_x_41) ;  /* 0x0000006400d88947 */ /* 0x002fea0003800000 */
.L_x_163:
[----:B------:R-:W-:-:S04]  /*3180*/  UIADD3 UR4, UPT, UPT, UR31, 0x1, URZ ;  /* 0x000000011f047890 */ /* 0x000fc8000fffe0ff */
[----:B------:R-:W-:-:S04]  /*3190*/  UISETP.NE.AND UP0, UPT, UR4, 0x23, UPT ;  /* 0x000000230400788c */ /* 0x000fc8000bf05270 */
[----:B------:R-:W-:Y:S02]  /*31a0*/  USEL UR5, URZ, 0x1, UP0 ;  /* 0x00000001ff057887 */ /* 0x000fe40008000000 */
[----:B------:R-:W-:Y:S02]  /*31b0*/  USEL UR4, UR4, URZ, UP0 ;  /* 0x000000ff04047287 */ /* 0x000fe40008000000 */
[----:B------:R-:W-:Y:S02]  /*31c0*/  ULOP3.LUT UR6, UR27, UR5, URZ, 0x3c, !UPT ;  /* 0x000000051b067292 */ /* 0x000fe4000f8e3cff */
[----:B------:R-:W-:-:S04]  /*31d0*/  ULEA UR5, UR4, UR30, 0x3 ;  /* 0x0000001e04057291 */ /* 0x000fc8000f8e18ff */
[----:B-1----:R-:W-:-:S04]  /*31e0*/  MOV R2, UR6 ;  /* 0x0000000600027c02 */ /* 0x002fc80008000f00 */
[----:B------:R-:W-:-:S04]  /*31f0*/  SHF.L.U32 R2, R2, 0x1f, RZ ;  /* 0x0000001f02027819 */ /* 0x000fc800000006ff */
[----:B------:R-:W1:Y:S02]  /*3200*/  SYNCS.PHASECHK.TRANS64.TRYWAIT P0, [UR5], R2 ;  /* 0x00000002ff0075a7 */ /* 0x000e640008001105 */
[----:B-1----:R-:W-:Y:S05]  /*3210*/  @!P0 BRA `(.L_x_42) ;  /* 0x0000006400c88947 */ /* 0x002fea0003800000 */
.L_x_165:
        /* <DEDUP_REMOVED lines=10> */
.L_x_167:
        /* <DEDUP_REMOVED lines=10> */
.L_x_169:
        /* <DEDUP_REMOVED lines=10> */
.L_x_171:
        /* <DEDUP_REMOVED lines=10> */
.L_x_173:
        /* <DEDUP_REMOVED lines=10> */
.L_x_175:
        /* <DEDUP_REMOVED lines=10> */
.L_x_177:
        /* <DEDUP_REMOVED lines=10> */
.L_x_179:
        /* <DEDUP_REMOVED lines=10> */
.L_x_181:
        /* <DEDUP_REMOVED lines=10> */
.L_x_183:
        /* <DEDUP_REMOVED lines=10> */
.L_x_185:
        /* <DEDUP_REMOVED lines=10> */
.L_x_187:
        /* <DEDUP_REMOVED lines=10> */
.L_x_189:
        /* <DEDUP_REMOVED lines=10> */
.L_x_191:
        /* <DEDUP_REMOVED lines=10> */
.L_x_193:
        /* <DEDUP_REMOVED lines=10> */
.L_x_195:
        /* <DEDUP_REMOVED lines=10> */
.L_x_197:
        /* <DEDUP_REMOVED lines=10> */
.L_x_199:
        /* <DEDUP_REMOVED lines=10> */
.L_x_201:
        /* <DEDUP_REMOVED lines=10> */
.L_x_203:
        /* <DEDUP_REMOVED lines=10> */
.L_x_205:
        /* <DEDUP_REMOVED lines=10> */
.L_x_207:
        /* <DEDUP_REMOVED lines=10> */
.L_x_209:
        /* <DEDUP_REMOVED lines=10> */
.L_x_211:
        /* <DEDUP_REMOVED lines=10> */
.L_x_213:
        /* <DEDUP_REMOVED lines=10> */
.L_x_215:
        /* <DEDUP_REMOVED lines=10> */
.L_x_217:
        /* <DEDUP_REMOVED lines=10> */
.L_x_219:
        /* <DEDUP_REMOVED lines=10> */
.L_x_221:
        /* <DEDUP_REMOVED lines=10> */
.L_x_223:
        /* <DEDUP_REMOVED lines=10> */
.L_x_225:
        /* <DEDUP_REMOVED lines=10> */
.L_x_227:
        /* <DEDUP_REMOVED lines=10> */
.L_x_229:
[----:B------:R-:W-:-:S04]  /*4620*/  UIADD3 UR4, UPT, UPT, UR4, 0x1, URZ ;  /* 0x0000000104047890 */ /* 0x000fc8000fffe0ff */
[----:B------:R-:W-:-:S04]  /*4630*/  UISETP.NE.AND UP0, UPT, UR4, 0x23, UPT ;  /* 0x000000230400788c */ /* 0x000fc8000bf05270 */
[----:B------:R-:W-:Y:S02]  /*4640*/  USEL UR5, URZ, 0x1, UP0 ;  /* 0x00000001ff057887 */ /* 0x000fe40008000000 */
[----:B------:R-:W-:Y:S02]  /*4650*/  USEL UR4, UR4, URZ, UP0 ;  /* 0x000000ff04047287 */ /* 0x000fe40008000000 */
[----:B------:R-:W-:Y:S02]  /*4660*/  ULOP3.LUT UR5, UR6, UR5, URZ, 0x3c, !UPT ;  /* 0x0000000506057292 */ /* 0x000fe4000f8e3cff */
[----:B------:R-:W-:-:S04]  /*4670*/  ULEA UR4, UR4, UR30, 0x3 ;  /* 0x0000001e04047291 */ /* 0x000fc8000f8e18ff */
[----:B-1----:R-:W-:Y:S02]  /*4680*/  IMAD.U32 R2, RZ, RZ, UR5 ;  /* 0x00000005ff027e24 */ /* 0x002fe4000f8e00ff */
[----:B------:R-:W-:-:S03]  /*4690*/  MOV R0, UR4 ;  /* 0x0000000400007c02 */ /* 0x000fc60008000f00 */
[----:B------:R-:W-:-:S07]  /*46a0*/  SHF.L.U32 R2, R2, 0x1f, RZ ;  /* 0x0000001f02027819 */ /* 0x000fce00000006ff */
.L_x_75:
[----:B-1----:R1:W2:Y:S02]  /*46b0*/  SYNCS.PHASECHK.TRANS64.TRYWAIT P0, [R0+URZ], R2 ;  /* 0x00000002000075a7 */ /* 0x0022a400080011ff */
[----:B--2---:R-:W-:Y:S05]  /*46c0*/  @!P0 NANOSLEEP.SYNCS 0x989680 ;  /* 0x009896800000895d */ /* 0x004fea0003900000 */
[----:B------:R-:W2:Y:S02]  /*46d0*/  @!P0 SYNCS.PHASECHK.TRANS64 P0, [R0+URZ], R2 ;  /* 0x00000002000085a7 */ /* 0x000ea400080010ff */
[----:B--2---:R-:W-:Y:S05]  /*46e0*/  @P0 EXIT ;  /* 0x000000000000094d */ /* 0x004fea0003800000 */
[----:B------:R-:W-:Y:S05]  /*46f0*/  BRA `(.L_x_75) ;  /* 0xfffffffc00ec7947 */ /* 0x000fea000383ffff */
.L_x_22:
[----:B------:R-:W2:Y:S02]  /*4700*/  S2UR UR4, SR_CgaCtaId ;  /* 0x00000000000479c3 */ /* 0x000ea40000008800 */
[----:B--2---:R-:W-:-:S04]  /*4710*/  UISETP.NE.AND UP0, UPT, UR4, URZ, UPT ;  /* 0x000000ff0400728c */ /* 0x004fc8000bf05270 */
[----:B------:R-:W-:-:S09]  /*4720*/  UISETP.NE.OR UP0, UPT, UR18, 0x1, UP0 ;  /* 0x000000011200788c */ /* 0x000fd20008705670 */
[----:B------:R-:W-:Y:S05]  /*4730*/  BRA.U UP0, `(.L_x_76) ;  /* 0x0000000100b47547 */ /* 0x000fea000b800000 */
[----:B------:R-:W2:Y:S01]  /*4740*/  S2UR UR5, SR_CgaCtaId ;  /* 0x00000000000579c3 */ /* 0x000ea20000008800 */
[----:B------:R-:W-:Y:S01]  /*4750*/  UMOV UR4, 0x400 ;  /* 0x0000040000047882 */ /* 0x000fe20000000000 */
[----:B------:R-:W-:Y:S01]  /*4760*/  HFMA2 R2, -RZ, RZ, 0, 5.9604644775390625e-08 ;  /* 0x00000001ff027431 */ /* 0x000fe200000001ff */
[----:B------:R-:W-:Y:S01]  /*4770*/  ISETP.GE.U32.AND P0, PT, R3, 0x2, PT ;  /* 0x000000020300780c */ /* 0x000fe20003f06070 */
[----:B------:R-:W-:Y:S01]  /*4780*/  IMAD.MOV.U32 R8, RZ, RZ, RZ ;  /* 0x000000ffff087224 */ /* 0x000fe200078e00ff */
[----:B--2---:R-:W-:-:S04]  /*4790*/  ULEA UR4, UR5, UR4, 0x18 ;  /* 0x0000000405047291 */ /* 0x004fc8000f8ec0ff */
[----:B------:R-:W-:Y:S02]  /*47a0*/  UIADD3 UR5, UPT, UPT, UR4, 0x278, URZ ;  /* 0x0000027804057890 */ /* 0x000fe4000fffe0ff */
[----:B------:R-:W-:Y:S02]  /*47b0*/  UIADD3 UR8, UPT, UPT, UR4, 0x270, URZ ;  /* 0x0000027004087890 */ /* 0x000fe4000fffe0ff */
[----:B------:R-:W-:-:S12]  /*47c0*/  UPRMT UR5, URZ, 0x654, UR5 ;  /* 0x00000654ff057896 */ /* 0x000fd80008000005 */
.L_x_79:
[----:B------:R-:W-:Y:S01]  /*47d0*/  SHF.L.U32 R6, R2, 0x1f, RZ ;  /* 0x0000001f02067819 */ /* 0x000fe200000006ff */
[----:B------:R-:W-:Y:S02]  /*47e0*/  IMAD.U32 R4, RZ, RZ, UR8 ;  /* 0x00000008ff047e24 */ /* 0x000fe4000f8e00ff */
[----:B------:R-:W-:Y:S01]  /*47f0*/  @!P0 IMAD.MOV.U32 R5, RZ, RZ, 0x10 ;  /* 0x00000010ff058424 */ /* 0x000fe200078e00ff */
[----:B------:R-:W2:Y:S02]  /*4800*/  SYNCS.PHASECHK.TRANS64.TRYWAIT P1, [UR4+0x278], R6 ;  /* 0x00027806ff0075a7 */ /* 0x000ea40008021104 */
[----:B------:R-:W-:-:S04]  /*4810*/  PRMT R4, R3, 0x654, R4 ;  /* 0x0000065403047816 */ /* 0x000fc80000000004 */
[----:B------:R-:W-:Y:S01]  /*4820*/  SEL R0, R4, R0, !P0 ;  /* 0x0000000004007207 */ /* 0x000fe20004000000 */
[----:B--2---:R-:W-:Y:S06]  /*4830*/  @!P1 BRA `(.L_x_77) ;  /* 0x0000005c00589947 */ /* 0x004fec0003800000 */
.L_x_231:
[----:B------:R-:W-:Y:S01]  /*4840*/  UIADD3 UR6, UPT, UPT, UR4, 0x2b0, URZ ;  /* 0x000002b004067890 */ /* 0x000fe2000fffe0ff */
[----:B------:R3:W-:Y:S01]  /*4850*/  @!P0 SYNCS.ARRIVE.TRANS64.RED RZ, [R0+URZ], R5 ;  /* 0x0000000500ff89a7 */ /* 0x0007e200080004ff */
[----:B------:R-:W-:Y:S01]  /*4860*/  UIADD3 UR7, UPT, UPT, UR4, 0x270, URZ ;  /* 0x0000027004077890 */ /* 0x000fe2000fffe0ff */
[----:B------:R-:W-:-:S08]  /*4870*/  LOP3.LUT R2, R2, 0x1, RZ, 0x3c, !PT ;  /* 0x0000000102027812 */ /* 0x000fd000078e3cff */
[----:B------:R-:W-:Y:S06]  /*4880*/  UGETNEXTWORKID.BROADCAST [UR6], [UR7] ;  /* 0x00000000060073ca */ /* 0x000fec0008000100 */
[----:B---3--:R-:W-:-:S04]  /*4890*/  SHF.L.U32 R5, R8, 0x1f, RZ ;  /* 0x0000001f08057819 */ /* 0x008fc800000006ff */
[----:B------:R-:W3:Y:S02]  /*48a0*/  SYNCS.PHASECHK.TRANS64.TRYWAIT P1, [UR4+0x270], R5 ;  /* 0x00027005ff0075a7 */ /* 0x000ee40008021104 */
[----:B---3--:R-:W-:Y:S05]  /*48b0*/  @!P1 BRA `(.L_x_78) ;  /* 0x0000005c00509947 */ /* 0x008fea0003800000 */
.L_x_233:
[----:B--2---:R-:W2:Y:S01]  /*48c0*/  LDS.128 R4, [UR4+0x2b0] ;  /* 0x0002b004ff047984 */ /* 0x004ea20008000c00 */
[----:B------:R-:W-:Y:S01]  /*48d0*/  LOP3.LUT R8, R8, 0x1, RZ, 0x3c, !PT ;  /* 0x0000000108087812 */ /* 0x000fe200078e3cff */
[----:B------:R-:W-:Y:S01]  /*48e0*/  @!PT LDS RZ, [RZ] ;  /* 0x00000000fffff984 */ /* 0x000fe20000000800 */
[----:B------:R-:W-:Y:S01]  /*48f0*/  @!PT LDS RZ, [RZ] ;  /* 0x00000000fffff984 */ /* 0x000fe20000000800 */
[----:B------:R-:W-:Y:S01]  /*4900*/  @!PT LDS RZ, [RZ] ;  /* 0x00000000fffff984 */ /* 0x000fe20000000800 */
[----:B------:R-:W-:Y:S01]  /*4910*/  @!PT LDS RZ, [RZ] ;  /* 0x00000000fffff984 */ /* 0x000fe20000000800 */
[----:B------:R3:W-:Y:S06]  /*4920*/  MEMBAR.ALL.CTA ;  /* 0x0000000000007992 */ /* 0x0007ec0000008000 */
[----:B---3--:R-:W3:Y:S02]  /*4930*/  FENCE.VIEW.ASYNC.S ;  /* 0x00000000000073c6 */ /* 0x008ee40000000000 */
[----:B---3--:R-:W-:Y:S01]  /*4940*/  SYNCS.ARRIVE.TRANS64.RED.A1T0 RZ, [UR5], RZ ;  /* 0x000000ffffff79a7 */ /* 0x008fe20008100405 */
[----:B--2---:R-:W-:-:S13]  /*4950*/  LOP3.LUT P1, RZ, R6, 0x1, RZ, 0xc0, !PT ;  /* 0x0000000106ff7812 */ /* 0x004fda000782c0ff */
[----:B------:R-:W-:Y:S05]  /*4960*/  @P1 BRA `(.L_x_79) ;  /* 0xfffffffc00981947 */ /* 0x000fea000383ffff */
[----:B------:R-:W-:-:S04]  /*4970*/  SHF.L.U32 R0, R2, 0x1f, RZ ;  /* 0x0000001f02007819 */ /* 0x000fc800000006ff */
[----:B------:R-:W2:Y:S02]  /*4980*/  SYNCS.PHASECHK.TRANS64 P0, [UR4+0x278], R0 ;  /* 0x00027800ff0075a7 */ /* 0x000ea40008001004 */
[----:B-12---:R-:W-:Y:S05]  /*4990*/  @P0 EXIT ;  /* 0x000000000000094d */ /* 0x006fea0003800000 */
[----:B------:R-:W-:-:S07]  /*49a0*/  MOV R0, UR4 ;  /* 0x0000000400007c02 */ /* 0x000fce0008000f00 */
.L_x_80:
[----:B-1----:R-:W-:-:S04]  /*49b0*/  SHF.L.U32 R3, R2, 0x1f, RZ ;  /* 0x0000001f02037819 */ /* 0x002fc800000006ff */
[----:B------:R1:W2:Y:S03]  /*49c0*/  SYNCS.PHASECHK.TRANS64.TRYWAIT P0, [R0+URZ+0x278], R3 ;  /* 0x00027803000075a7 */ /* 0x0002a600080011ff */
[----:B--2---:R-:W-:Y:S05]  /*49d0*/  @!P0 NANOSLEEP.SYNCS 0x989680 ;  /* 0x009896800000895d */ /* 0x004fea0003900000 */
[----:B------:R-:W2:Y:S02]  /*49e0*/  @!P0 SYNCS.PHASECHK.TRANS64 P0, [R0+URZ+0x278], R3 ;  /* 0x00027803000085a7 */ /* 0x000ea400080010ff */
[----:B--2---:R-:W-:Y:S05]  /*49f0*/  @P0 EXIT ;  /* 0x000000000000094d */ /* 0x004fea0003800000 */
[----:B------:R-:W-:Y:S05]  /*4a00*/  BRA `(.L_x_80) ;  /* 0xfffffffc00e87947 */ /* 0x000fea000383ffff */
.L_x_76:
[----:B------:R-:W-:Y:S05]  /*4a10*/  BRA.U UP4, `(.L_x_81) ;  /* 0x0000001104647547 */ /* 0x000fea000b800000 */
[----:B------:R-:W2:Y:S01]  /*4a20*/  S2UR UR4, SR_CgaCtaId ;  /* 0x00000000000479c3 */ /* 0x000ea20000008800 */
[----:B------:R-:W-:Y:S01]  /*4a30*/  UMOV UR5, 0x40 ;  /* 0x0000004000057882 */ /* 0x000fe20000000000 */
[----:B------:R-:W-:Y:S01]  /*4a40*/  NOP ;  /* 0x0000000000007918 */ /* 0x000fe20000000000 */
[----:B------:R-:W-:Y:S01]  /*4a50*/  UMOV UR6, 0x400 ;  /* 0x0000040000067882 */ /* 0x000fe20000000000 */
[----:B--2---:R-:W-:Y:S02]  /*4a60*/  ULEA UR5, UR4, UR5, 0x18 ;  /* 0x0000000504057291 */ /* 0x004fe4000f8ec0ff */
[----:B------:R-:W-:-:S07]  /*4a70*/  ULEA UR6, UR4, UR6, 0x18 ;  /* 0x0000000604067291 */ /* 0x000fce000f8ec0ff */
[----:B------:R-:W2:Y:S02]  /*4a80*/  LDS.U8 R3, [UR5+0x1c] ;  /* 0x00001c05ff037984 */ /* 0x000ea40008000000 */
[----:B--2---:R-:W-:-:S13]  /*4a90*/  ISETP.NE.AND P0, PT, R3, RZ, PT ;  /* 0x000000ff0300720c */ /* 0x004fda0003f05270 */
[----:B------:R-:W-:Y:S05]  /*4aa0*/  @P0 BRA `(.L_x_82) ;  /* 0x0000000400080947 */ /* 0x000fea0003800000 */
[----:B------:R-:W-:Y:S02]  /*4ab0*/  UISETP.NE.U32.AND UP1, UPT, UR31, 0x1, UPT ;  /* 0x000000011f00788c */ /* 0x000fe4000bf25070 */
[----:B------:R-:W-:-:S07]  /*4ac0*/  UIADD3 UR7, UPT, UPT, UR5, 0x8, URZ ;  /* 0x0000000805077890 */ /* 0x000fce000fffe0ff */
[----:B------:R-:W-:Y:S05]  /*4ad0*/  BRA.U !UP1, `(.L_x_83) ;  /* 0x00000001099c7547 */ /* 0x000fea000b800000 */
[----:B------:R-:W-:Y:S01]  /*4ae0*/  ELECT P0, URZ, PT ;  /* 0x0000000000ff782f */ /* 0x000fe20003800000 */
[----:B------:R-:W-:-:S12]  /*4af0*/  BSSY B0, `(.L_x_83) ;  /* 0x0000025000007945 */ /* 0x000fd80003800000 */
[----:B------:R-:W-:Y:S05]  /*4b00*/  @!P0 BRA `(.L_x_84) ;  /* 0x00000000008c8947 */ /* 0x000fea0003800000 */
[----:B------:R-:W-:-:S05]  /*4b10*/  UMOV UR4, 0x10 ;  /* 0x0000001000047882 */ /* 0x000fca0000000000 */
[----:B------:R-:W-:Y:S04]  /*4b20*/  DEPBAR.LE SB2, 0x36 ;  /* 0x0000ad800000791a */ /* 0x000fe80000000000 */
[----:B------:R-:W2:Y:S02]  /*4b30*/  UTCATOMSWS.2CTA.FIND_AND_SET.ALIGN UP0, UR4, UR4 ;  /* 0x00000004000475e3 */ /* 0x000ea40008200800 */
[----:B--2---:R-:W-:Y:S01]  /*4b40*/  MOV R10, UR4 ;  /* 0x00000004000a7c02 */ /* 0x004fe20008000f00 */
[----:B------:R-:W-:Y:S06]  /*4b50*/  BRA.U UP0, `(.L_x_85) ;  /* 0x0000000100187547 */ /* 0x000fec000b800000 */
.L_x_86:
[----:B------:R-:W-:Y:S05]  /*4b60*/  NANOSLEEP 0x64 ;  /* 0x000000640000795d */ /* 0x000fea0003800000 */
[----:B------:R-:W-:-:S05]  /*4b70*/  UMOV UR4, 0x10 ;  /* 0x0000001000047882 */ /* 0x000fca0000000000 */
[----:B------:R-:W-:Y:S04]  /*4b80*/  DEPBAR.LE SB2, 0x36 ;  /* 0x0000ad800000791a */ /* 0x000fe80000000000 */
[----:B------:R-:W2:Y:S02]  /*4b90*/  UTCATOMSWS.2CTA.FIND_AND_SET.ALIGN UP0, UR4, UR4 ;  /* 0x00000004000475e3 */ /* 0x000ea40008200800 */
[----:B--2---:R-:W-:Y:S01]  /*4ba0*/  MOV R10, UR4 ;  /* 0x00000004000a7c02 */ /* 0x004fe20008000f00 */
[----:B------:R-:W-:Y:S05]  /*4bb0*/  BRA.U !UP0, `(.L_x_86) ;  /* 0xfffffffd08e87547 */ /* 0x000fea000b83ffff */
.L_x_85:
[----:B------:R-:W2:Y:S01]  /*4bc0*/  LDS R6, [UR5+0x10] ;  /* 0x00001005ff067984 */ /* 0x000ea20008000800 */
[----:B------:R-:W-:Y:S01]  /*4bd0*/  IMAD.U32 R3, RZ, RZ, UR6 ;  /* 0x00000006ff037e24 */ /* 0x000fe2000f8e00ff */
[----:B------:R-:W-:-:S03]  /*4be0*/  MOV R4, UR30 ;  /* 0x0000001e00047c02 */ /* 0x000fc60008000f00 */
[----:B------:R-:W-:Y:S01]  /*4bf0*/  VIADD R3, R3, 0x2c0 ;  /* 0x000002c003037836 */ /* 0x000fe20000000000 */
[----:B--2---:R-:W-:-:S04]  /*4c00*/  SHF.L.U32 R6, R6, 0x1f, RZ ;  /* 0x0000001f06067819 */ /* 0x004fc800000006ff */
[----:B------:R-:W2:Y:S02]  /*4c10*/  SYNCS.PHASECHK.TRANS64.TRYWAIT P0, [UR5+0x8], R6 ;  /* 0x00000806ff0075a7 */ /* 0x000ea40008001105 */
[----:B--2---:R-:W-:Y:S05]  /*4c20*/  @P0 BRA `(.L_x_87) ;  /* 0x0000000000080947 */ /* 0x004fea0003800000 */
[----:B------:R-:W2:Y:S02]  /*4c30*/  SYNCS.PHASECHK.TRANS64.TRYWAIT P0, [UR5+0x8], R6 ;  /* 0x00000806ff0075a7 */ /* 0x000ea40008001105 */
[----:B--2---:R-:W-:Y:S05]  /*4c40*/  @!P0 BRA `(.L_x_88) ;  /* 0x0000005800848947 */ /* 0x004fea0003800000 */
.L_x_87:
[----:B------:R-:W-:Y:S01]  /*4c50*/  PRMT R4, R4, 0x654, R3 ;  /* 0x0000065404047816 */ /* 0x000fe20000000003 */
[----:B------:R-:W-:Y:S01]  /*4c60*/  HFMA2 R3, -RZ, RZ, 0, 5.9604644775390625e-08 ;  /* 0x00000001ff037431 */ /* 0x000fe200000001ff */
[----:B------:R-:W-:Y:S01]  /*4c70*/  UPRMT UR4, UR30, 0x654, UR7 ;  /* 0x000006541e047896 */ /* 0x000fe20008000007 */
[----:B------:R-:W-:Y:S02]  /*4c80*/  IMAD.MOV.U32 R8, RZ, RZ, 0xffff ;  /* 0x0000ffffff087424 */ /* 0x000fe400078e00ff */
[----:B--2---:R-:W-:Y:S02]  /*4c90*/  IMAD.MOV.U32 R6, RZ, RZ, 0x4 ;  /* 0x00000004ff067424 */ /* 0x004fe400078e00ff */
[----:B------:R-:W-:Y:S01]  /*4ca0*/  IMAD.SHL.U32 R9, R10, 0x20, RZ ;  /* 0x000000200a097824 */ /* 0x000fe200078e00ff */
[----:B------:R-:W-:Y:S02]  /*4cb0*/  MOV R5, UR4 ;  /* 0x0000000400057c02 */ /* 0x000fe40008000f00 */
[-C--:B------:R-:W-:Y:S01]  /*4cc0*/  SHF.L.U32 R8, R8, R10.reuse, RZ ;  /* 0x0000000a08087219 */ /* 0x080fe200000006ff */
[----:B------:R2:W-:Y:S01]  /*4cd0*/  SYNCS.ARRIVE.TRANS64.RED RZ, [UR4], R6 ;  /* 0x00000006ffff79a7 */ /* 0x0005e20008000404 */
[----:B------:R-:W-:Y:S01]  /*4ce0*/  SHF.L.U32 R7, R3, R10, RZ ;  /* 0x0000000a03077219 */ /* 0x000fe200000006ff */
[----:B------:R2:W-:Y:S04]  /*4cf0*/  STS [UR6+0x2c0], R9 ;  /* 0x0002c009ff007988 */ /* 0x0005e80008000806 */
[----:B------:R2:W-:Y:S04]  /*4d00*/  STAS [R4.64], R10 ;  /* 0x0000000a04007dbd */ /* 0x0005e8000c0008ff */
[----:B------:R2:W-:Y:S04]  /*4d10*/  ATOMS.OR RZ, [UR5+0x14], R8 ;  /* 0x00001408ffff798c */ /* 0x0005e8000b000005 */
[----:B------:R2:W-:Y:S04]  /*4d20*/  ATOMS.OR RZ, [UR5+0x18], R7 ;  /* 0x00001807ffff798c */ /* 0x0005e8000b000005 */
[----:B------:R2:W-:Y:S02]  /*4d30*/  ATOMS.XOR RZ, [UR5+0x10], R3 ;  /* 0x00001003ffff798c */ /* 0x0005e4000b800005 */
.L_x_84:
[----:B-1----:R-:W-:Y:S05]  /*4d40*/  BSYNC B0 ;  /* 0x0000000000007941 */ /* 0x002fea0003800000 */
.L_x_83:
[----:B------:R-:W-:Y:S05]  /*4d50*/  BRA.U UP1, `(.L_x_89) ;  /* 0x00000001016c7547 */ /* 0x000fea000b800000 */
[----:B------:R-:W-:-:S03]  /*4d60*/  UMOV UR4, 0xffffffff ;  /* 0xffffffff00047882 */ /* 0x000fc60000000000 */
[----:B------:R-:W-:Y:S05]  /*4d70*/  BRA.DIV UR4, `(.L_x_90) ;  /* 0x0000005a04507947 */ /* 0x000fea000b800000 */
[----:B------:R-:W-:-:S13]  /*4d80*/  ELECT P6, URZ, PT ;  /* 0x0000000000ff782f */ /* 0x000fda00038c0000 */
.L_x_236:
[----:B------:R-:W-:Y:S05]  /*4d90*/  @!P6 BRA `(.L_x_89) ;  /* 0x00000000005ce947 */ /* 0x000fea0003800000 */
[----:B--2---:R-:W2:Y:S02]  /*4da0*/  LDS R4, [UR5+0x10] ;  /* 0x00001005ff047984 */ /* 0x004ea40008000800 */
[----:B--2---:R-:W-:-:S04]  /*4db0*/  SHF.L.U32 R4, R4, 0x1f, RZ ;  /* 0x0000001f04047819 */ /* 0x004fc800000006ff */
[----:B------:R-:W2:Y:S02]  /*4dc0*/  SYNCS.PHASECHK.TRANS64.TRYWAIT P0, [UR5+0x8], R4 ;  /* 0x00000804ff0075a7 */ /* 0x000ea40008001105 */
[----:B--2---:R-:W-:Y:S05]  /*4dd0*/  @P0 BRA `(.L_x_91) ;  /* 0x0000000000080947 */ /* 0x004fea0003800000 */
[----:B------:R-:W2:Y:S02]  /*4de0*/  SYNCS.PHASECHK.TRANS64.TRYWAIT P0, [UR5+0x8], R4 ;  /* 0x00000804ff0075a7 */ /* 0x000ea40008001105 */
[----:B--2---:R-:W-:Y:S05]  /*4df0*/  @!P0 BRA `(.L_x_92) ;  /* 0x0000005800508947 */ /* 0x004fea0003800000 */
.L_x_91:
[----:B------:R-:W3:Y:S01]  /*4e00*/  LDS R6, [UR6+0x2c0] ;  /* 0x0002c006ff067984 */ /* 0x000ee20008000800 */
[----:B--2---:R-:W-:Y:S02]  /*4e10*/  HFMA2 R3, -RZ, RZ, 0, 5.9604644775390625e-08 ;  /* 0x00000001ff037431 */ /* 0x004fe400000001ff */
[----:B------:R-:W-:Y:S01]  /*4e20*/  IMAD.MOV.U32 R4, RZ, RZ, 0xffff ;  /* 0x0000ffffff047424 */ /* 0x000fe200078e00ff */
[----:B------:R-:W-:Y:S01]  /*4e30*/  UPRMT UR4, UR30, 0x654, UR7 ;  /* 0x000006541e047896 */ /* 0x000fe20008000007 */
[----:B---3--:R-:W-:-:S03]  /*4e40*/  IMAD.SHL.U32 R5, R6, 0x20, RZ ;  /* 0x0000002006057824 */ /* 0x008fc600078e00ff */
[-C--:B------:R-:W-:Y:S02]  /*4e50*/  SHF.L.U32 R4, R4, R6.reuse, RZ ;  /* 0x0000000604047219 */ /* 0x080fe400000006ff */
[----:B------:R-:W-:Y:S01]  /*4e60*/  SHF.L.U32 R6, R3, R6, RZ ;  /* 0x0000000603067219 */ /* 0x000fe200000006ff */
[----:B------:R3:W-:Y:S04]  /*4e70*/  STS [UR6+0x2c0], R5 ;  /* 0x0002c005ff007988 */ /* 0x0007e80008000806 */
[----:B------:R3:W-:Y:S04]  /*4e80*/  ATOMS.OR RZ, [UR5+0x14], R4 ;  /* 0x00001404ffff798c */ /* 0x0007e8000b000005 */
[----:B------:R3:W-:Y:S01]  /*4e90*/  ATOMS.OR RZ, [UR5+0x18], R6 ;  /* 0x00001806ffff798c */ /* 0x0007e2000b000005 */
[----:B------:R-:W-:Y:S03]  /*4ea0*/  SYNCS.ARRIVE.TRANS64.RED.A1T0 RZ, [UR4], RZ ;  /* 0x000000ffffff79a7 */ /* 0x000fe60008100404 */
[----:B------:R3:W-:Y:S01]  /*4eb0*/  ATOMS.XOR RZ, [UR5+0x10], R3 ;  /* 0x00001003ffff798c */ /* 0x0007e2000b800005 */
[----:B------:R-:W-:Y:S05]  /*4ec0*/  BRA `(.L_x_89) ;  /* 0x0000000000107947 */ /* 0x000fea0003800000 */
.L_x_82:
[----:B------:R-:W-:Y:S02]  /*4ed0*/  MOV R3, 0xffffffff ;  /* 0xffffffff00037802 */ /* 0x000fe40000000f00 */
[----:B------:R-:W-:-:S03]  /*4ee0*/  MOV R4, 0x4f10 ;  /* 0x00004f1000047802 */ /* 0x000fc60000000f00 */
[----:B------:R2:W-:Y:S04]  /*4ef0*/  STS [UR6+0x2c0], R3 ;  /* 0x0002c003ff007988 */ /* 0x0005e80008000806 */
[----:B-12--5:R-:W-:Y:S05]  /*4f00*/  CALL.REL.NOINC `($__internal_1_$__cuda_sm10x_tcgen05_guardrail_trap_phase_invalid_during_alloc) ;  /* 0x0000005c008c7944 */ /* 0x026fea0003c00000 */
.L_x_89:
[----:B------:R-:W-:Y:S05]  /*4f10*/  WARPSYNC.ALL ;  /* 0x0000000000007948 */ /* 0x000fea0003800000 */
[----:B------:R-:W4:Y:S01]  /*4f20*/  S2UR UR17, SR_CgaCtaId ;  /* 0x00000000001179c3 */ /* 0x000f220000008800 */
[----:B------:R-:W-:Y:S01]  /*4f30*/  UMOV UR4, 0x400 ;  /* 0x0000040000047882 */ /* 0x000fe20000000000 */
[----:B------:R-:W-:-:S06]  /*4f40*/  NOP ;  /* 0x0000000000007918 */ /* 0x000fcc0000000000 */
[----:B------:R-:W-:Y:S06]  /*4f50*/  BAR.ARV 0x6, 0xa0 ;  /* 0x0182800000007b1d */ /* 0x000fec0000002000 */
[----:B------:R-:W1:Y:S01]  /*4f60*/  LDCU.64 UR6, c[0x0][0x388] ;  /* 0x00007100ff0677ac */ /* 0x000e620008000a00 */
[----:B------:R-:W-:Y:S01]  /*4f70*/  LOP3.LUT R2, R2, 0xffff, RZ, 0xc0, !PT ;  /* 0x0000ffff02027812 */ /* 0x000fe200078ec0ff */
[----:B--2---:R-:W-:Y:S01]  /*4f80*/  IMAD.MOV.U32 R8, RZ, RZ, 0x1 ;  /* 0x00000001ff087424 */ /* 0x004fe200078e00ff */
[----:B------:R-:W-:Y:S01]  /*4f90*/  LOP3.LUT R0, R0, 0xffff, RZ, 0xc0, !PT ;  /* 0x0000ffff00007812 */ /* 0x000fe200078ec0ff */
[----:B------:R-:W2:Y:S01]  /*4fa0*/  LDCU.64 UR8, c[0x0][0x390] ;  /* 0x00007200ff0877ac */ /* 0x000ea20008000a00 */
[----:B------:R-:W-:Y:S01]  /*4fb0*/  R2UR UR18, R2 ;  /* 0x00000000021272ca */ /* 0x000fe200000e0000 */
[----:B------:R-:W-:Y:S01]  /*4fc0*/  IMAD.MOV.U32 R2, RZ, RZ, RZ ;  /* 0x000000ffff027224 */ /* 0x000fe200078e00ff */
[----:B------:R-:W-:Y:S01]  /*4fd0*/  R2UR UR28, R0 ;  /* 0x00000000001c72ca */ /* 0x000fe200000e0000 */
[----:B------:R-:W-:Y:S01]  /*4fe0*/  IMAD.MOV.U32 R0, RZ, RZ, RZ ;  /* 0x000000ffff007224 */ /* 0x000fe200078e00ff */
[----:B------:R-:W-:Y:S01]  /*4ff0*/  UMOV UR21, URZ ;  /* 0x000000ff00157c82 */ /* 0x000fe20008000000 */
[----:B----4-:R-:W-:-:S02]  /*5000*/  ULEA UR17, UR17, UR4, 0x18 ;  /* 0x0000000411117291 */ /* 0x010fc4000f8ec0ff */
[----:B------:R-:W-:Y:S02]  /*5010*/  UISETP.NE.AND UP3, UPT, UR31, URZ, UPT ;  /* 0x000000ff1f00728c */ /* 0x000fe4000bf65270 */
[----:B------:R-:W-:Y:S01]  /*5020*/  UIADD3 UR23, UPT, UPT, UR17, 0x278, URZ ;  /* 0x0000027811177890 */ /* 0x000fe2000fffe0ff */
[----:B------:R-:W-:Y:S01]  /*5030*/  UMOV UR16, URZ ;  /* 0x000000ff00107c82 */ /* 0x000fe20008000000 */
[----:B------:R-:W-:Y:S01]  /*5040*/  UMOV UR26, 0x0 ;  /* 0x00000000001a7882 */ /* 0x000fe20000000000 */
[----:B-1----:R-:W-:Y:S02]  /*5050*/  UIADD3 UR4, UPT, UPT, UR6, 0x1f, URZ ;  /* 0x0000001f06047890 */ /* 0x002fe4000fffe0ff */
[----:B---3--:R-:W1:Y:S01]  /*5060*/  LDS R3, [UR17+0x2c0] ;  /* 0x0002c011ff037984 */ /* 0x008e620008000800 */
[----:B------:R-:W-:Y:S02]  /*5070*/  UPRMT UR23, URZ, 0x654, UR23 ;  /* 0x00000654ff177896 */ /* 0x000fe40008000017 */
[----:B------:R-:W-:Y:S01]  /*5080*/  USHF.R.S32.HI UR5, URZ, 0x1f, UR4 ;  /* 0x0000001fff057899 */ /* 0x000fe20008011404 */
[----:B------:R-:W-:Y:S01]  /*5090*/  UMOV UR27, 0x8110490 ;  /* 0x08110490001b7882 */ /* 0x000fe20000000000 */
[----:B------:R-:W-:-:S02]  /*50a0*/  UMOV UR24, 0x0 ;  /* 0x0000000000187882 */ /* 0x000fc40000000000 */
[----:B------:R-:W-:Y:S02]  /*50b0*/  ULEA.HI UR4, UR5, UR4, URZ, 0x5 ;  /* 0x0000000405047291 */ /* 0x000fe4000f8f28ff */
[----:B------:R-:W-:Y:S02]  /*50c0*/  UIADD3 UR5, UPT, UPT, UR17, 0x26400, URZ ;  /* 0x0002640011057890 */ /* 0x000fe4000fffe0ff */
[----:B------:R-:W-:Y:S02]  /*50d0*/  USHF.R.S32.HI UR4, URZ, 0x5, UR4 ;  /* 0x00000005ff047899 */ /* 0x000fe40008011404 */
[----:B------:R-:W-:Y:S02]  /*50e0*/  USHF.R.U32.HI UR5, URZ, 0x4, UR5 ;  /* 0x00000004ff057899 */ /* 0x000fe40008011605 */
[----:B------:R-:W-:Y:S02]  /*50f0*/  UIMAD UR4, UR4, UR7, URZ ;  /* 0x00000007040472a4 */ /* 0x000fe4000f8e02ff */
[----:B------:R-:W-:-:S02]  /*5100*/  ULOP3.LUT UR20, UR5, 0x3fff, URZ, 0xc0, !UPT ;  /* 0x00003fff05147892 */ /* 0x000fc4000f8ec0ff */
[----:B--2---:R-:W-:Y:S01]  /*5110*/  UIMAD UR4, UR4, UR8, URZ ;  /* 0x00000008040472a4 */ /* 0x004fe2000f8e02ff */
[----:B------:R-:W-:-:S03]  /*5120*/  UMOV UR25, 0x8110490 ;  /* 0x0811049000197882 */ /* 0x000fc60000000000 */
[----:B------:R-:W-:Y:S02]  /*5130*/  UIMAD UR6, UR4, UR9, URZ ;  /* 0x00000009040672a4 */ /* 0x000fe4000f8e02ff */
[----:B------:R-:W-:Y:S02]  /*5140*/  UIADD3 UR4, UPT, UPT, UR17, 0x3400, URZ ;  /* 0x0000340011047890 */ /* 0x000fe4000fffe0ff */
[----:B------:R-:W-:Y:S02]  /*5150*/  UIADD3 UR29, UPT, UPT, UR6, -0x1, URZ ;  /* 0xffffffff061d7890 */ /* 0x000fe4000fffe0ff */
[----:B------:R-:W-:Y:S02]  /*5160*/  USHF.R.U32.HI UR4, URZ, 0x4, UR4 ;  /* 0x00000004ff047899 */ /* 0x000fe40008011604 */
[----:B------:R-:W-:Y:S02]  /*5170*/  UISETP.GE.AND UP4, UPT, UR6, 0x1, UPT ;  /* 0x000000010600788c */ /* 0x000fe4000bf86270 */
[----:B------:R-:W-:-:S04]  /*5180*/  ULOP3.LUT UR4, UR4, 0x3fff, URZ, 0xc0, !UPT ;  /* 0x00003fff04047892 */ /* 0x000fc8000f8ec0ff */
[----:B------:R-:W-:Y:S01]  /*5190*/  ULOP3.LUT UR19, UR4, 0x10000, URZ, 0xfc, !UPT ;  /* 0x0001000004137892 */ /* 0x000fe2000f8efcff */
[C---:B-1----:R-:W-:Y:S01]  /*51a0*/  VIADD R5, R3.reuse, 0x20 ;  /* 0x0000002003057836 */ /* 0x042fe20000000000 */
[----:B------:R-:W-:-:S04]  /*51b0*/  LOP3.LUT R4, R3, 0xffff, RZ, 0xc0, !PT ;  /* 0x0000ffff03047812 */ /* 0x000fc800078ec0ff */
[----:B------:R-:W-:-:S05]  /*51c0*/  LOP3.LUT R5, R5, 0xffff, RZ, 0xc0, !PT ;  /* 0x0000ffff05057812 */ /* 0x000fca00078ec0ff */
[----:B------:R1:W-:Y:S02]  /*51d0*/  STL.64 [R1], R4 ;  /* 0x0000000401007387 */ /* 0x0003e40000100a00 */
.L_x_101:
[----:B-1----:R-:W-:-:S04]  /*51e0*/  SHF.L.U32 R5, R2, 0x1f, RZ ;  /* 0x0000001f02057819 */ /* 0x002fc800000006ff */
[----:B------:R-:W1:Y:S02]  /*51f0*/  SYNCS.PHASECHK.TRANS64.TRYWAIT P0, [UR17+0x270], R5 ;  /* 0x00027005ff0075a7 */ /* 0x000e640008001111 */
[----:B-1-34-:R-:W-:Y:S05]  /*5200*/  @!P0 BRA `(.L_x_93) ;  /* 0x0000005400648947 */ /* 0x01afea0003800000 */
.L_x_238:
[----:B-1----:R-:W1:Y:S01]  /*5210*/  LDS.128 R4, [UR17+0x2b0] ;  /* 0x0002b011ff047984 */ /* 0x002e620008000c00 */
[----:B------:R-:W-:Y:S01]  /*5220*/  ULEA UR22, UR21, UR17, 0x3 ;  /* 0x0000001115167291 */ /* 0x000fe2000f8e18ff */
[----:B------:R-:W-:Y:S01]  /*5230*/  @!PT LDS RZ, [RZ] ;  /* 0x00000000fffff984 */ /* 0x000fe20000000800 */
[----:B------:R-:W-:Y:S01]  /*5240*/  @!PT LDS RZ, [RZ] ;  /* 0x00000000fffff984 */ /* 0x000fe20000000800 */
[----:B------:R-:W-:Y:S01]  /*5250*/  @!PT LDS RZ, [RZ] ;  /* 0x00000000fffff984 */ /* 0x000fe20000000800 */
[----:B------:R-:W-:Y:S01]  /*5260*/  @!PT LDS RZ, [RZ] ;  /* 0x00000000fffff984 */ /* 0x000fe20000000800 */
[----:B------:R2:W-:Y:S06]  /*5270*/  MEMBAR.ALL.CTA ;  /* 0x0000000000007992 */ /* 0x0005ec0000008000 */
[----:B--2---:R-:W2:Y:S02]  /*5280*/  FENCE.VIEW.ASYNC.S ;  /* 0x00000000000073c6 */ /* 0x004ea40000000000 */
[----:B--2---:R-:W-:Y:S01]  /*5290*/  SYNCS.ARRIVE.TRANS64.RED.A1T0 RZ, [UR23], RZ ;  /* 0x000000ffffff79a7 */ /* 0x004fe20008100417 */
[----:B-1----:R-:W-:Y:S01]  /*52a0*/  LOP3.LUT P2, RZ, R6, 0x1, RZ, 0xc0, !PT ;  /* 0x0000000106ff7812 */ /* 0x002fe2000784c0ff */
[----:B------:R-:W-:-:S12]  /*52b0*/  BRA.U UP3, `(.L_x_94) ;  /* 0x00000001030c7547 */ /* 0x000fd8000b800000 */
[----:B------:R-:W-:-:S04]  /*52c0*/  SHF.L.U32 R5, R8, 0x1f, RZ ;  /* 0x0000001f08057819 */ /* 0x000fc800000006ff */
[----:B------:R-:W1:Y:S02]  /*52d0*/  SYNCS.PHASECHK.TRANS64.TRYWAIT P0, [UR22+0x290], R5 ;  /* 0x00029005ff0075a7 */ /* 0x000e640008001116 */
[----:B-1----:R-:W-:Y:S05]  /*52e0*/  @!P0 BRA `(.L_x_95) ;  /* 0x0000005400448947 */ /* 0x002fea0003800000 */
.L_x_94:
[----:B------:R-:W-:Y:S05]  /*52f0*/  BRA.U UP3, `(.L_x_96) ;  /* 0x0000000103d47547 */ /* 0x000fea000b800000 */
[----:B------:R-:W-:Y:S05]  /*5300*/  BRA.U !UP4, `(.L_x_97) ;  /* 0x000000010cc47547 */ /* 0x000fea000b800000 */
[----:B------:R-:W-:Y:S01]  /*5310*/  ULEA UR4, UR21, UR43, 0x2 ;  /* 0x0000002b15047291 */ /* 0x000fe2000f8e10ff */
[----:B-1----:R-:W-:-:S08]  /*5320*/  SHF.L.U32 R4, R0, 0x1f, RZ ;  /* 0x0000001f00047819 */ /* 0x002fd000000006ff */
[----:B------:R-:W5:Y:S01]  /*5330*/  LDL R5, [UR4] ;  /* 0x00000004ff057983 */ /* 0x000f620008100800 */
[----:B------:R-:W-:Y:S02]  /*5340*/  ULEA UR4, UR16, UR17, 0x3 ;  /* 0x0000001110047291 */ /* 0x000fe4000f8e18ff */
[----:B------:R-:W-:Y:S01]  /*5350*/  UPLOP3.LUT UP2, UPT, UPT, UPT, UPT, 0x40, 0x4 ;  /* 0x000000000004789c */ /* 0x000fe20003f4e870 */
[----:B------:R-:W-:Y:S01]  /*5360*/  UMOV UR15, UR29 ;  /* 0x0000001d000f7c82 */ /* 0x000fe20008000000 */
[----:B------:R-:W-:-:S05]  /*5370*/  UMOV UR5, UR16 ;  /* 0x0000001000057c82 */ /* 0x000fca0008000000 */
[----:B------:R1:W2:Y:S04]  /*5380*/  SYNCS.PHASECHK.TRANS64.TRYWAIT P1, [UR4], R4 ;  /* 0x00000004ff0075a7 */ /* 0x0002a80008021104 */
.L_x_100:
[----:B---3--:R-:W-:Y:S01]  /*5390*/  ULEA UR10, UR5, UR17, 0x3 ;  /* 0x00000011050a7291 */ /* 0x008fe2000f8e18ff */
[----:B--2-4-:R-:W-:Y:S11]  /*53a0*/  @P1 BRA `(.L_x_98) ;  /* 0x00000000000c1947 */ /* 0x014ff60003800000 */
[----:B------:R-:W-:Y:S04]  /*53b0*/  SHF.L.U32 R6, R0, 0x1f, RZ ;  /* 0x0000001f00067819 */ /* 0x000fe800000006ff */
[----:B------:R-:W2:Y:S02]  /*53c0*/  SYNCS.PHASECHK.TRANS64.TRYWAIT P0, [UR10], R6 ;  /* 0x00000006ff0075a7 */ /* 0x000ea4000800110a */
[----:B--2---:R-:W-:Y:S05]  /*53d0*/  @!P0 BRA `(.L_x_99) ;  /* 0x0000005400208947 */ /* 0x004fea0003800000 */
.L_x_98:
[----:B------:R-:W-:Y:S01]  /*53e0*/  UISETP.NE.AND UP0, UPT, UR15, URZ, UPT ;  /* 0x000000ff0f00728c */ /* 0x000fe2000bf05270 */
[----:B------:R-:W-:Y:S01]  /*53f0*/  PLOP3.LUT P1, PT, PT, PT, PT, 0x80, 0x8 ;  /* 0x000000000008781c */ /* 0x000fe20003f2f070 */
[----:B------:R-:W-:Y:S02]  /*5400*/  UIADD3 UR4, UPT, UPT, UR5, 0x1, URZ ;  /* 0x0000000105047890 */ /* 0x000fe4000fffe0ff */
[----:B------:R-:W-:Y:S02]  /*5410*/  ULEA UR8, UR5, UR20, 0x7 ;  /* 0x0000001405087291 */ /* 0x000fe4000f8e38ff */
[----:B------:R-:W-:Y:S01]  /*5420*/  UISETP.NE.AND UP1, UPT, UR4, 0x23, UPT ;  /* 0x000000230400788c */ /* 0x000fe2000bf25270 */
[----:B------:R-:W-:Y:S01]  /*5430*/  PLOP3.LUT P0, PT, PT, PT, UP0, 0x80, 0x8 ;  /* 0x000000000008781c */ /* 0x000fe20003f0f008 */
[----:B------:R-:W-:Y:S02]  /*5440*/  UIADD3 UR12, UPT, UPT, UR8, 0x40, URZ ;  /* 0x00000040080c7890 */ /* 0x000fe4000fffe0ff */
[----:B------:R-:W-:Y:S02]  /*5450*/  USEL UR6, URZ, 0x1, UP1 ;  /* 0x00000001ff067887 */ /* 0x000fe40008800000 */
[----:B------:R-:W-:Y:S02]  /*5460*/  USEL UR16, UR4, URZ, UP1 ;  /* 0x000000ff04107287 */ /* 0x000fe40008800000 */
[----:B------:R-:W-:Y:S02]  /*5470*/  UIADD3 UR10, UPT, UPT, UR10, 0x118, URZ ;  /* 0x000001180a0a7890 */ /* 0x000fe4000fffe0ff */
[----:B------:R-:W-:Y:S01]  /*5480*/  @UP0 ULEA UR4, UR16, UR17, 0x3 ;  /* 0x0000001110040291 */ /* 0x000fe2000f8e18ff */
[----:B------:R-:W-:Y:S01]  /*5490*/  LOP3.LUT R0, R0, UR6, RZ, 0x3c, !PT ;  /* 0x0000000600007c12 */ /* 0x000fe2000f8e3cff */
[----:B------:R-:W-:Y:S01]  /*54a0*/  UMOV UR9, 0x80004020 ;  /* 0x8000402000097882 */ /* 0x000fe20000000000 */
[----:B------:R-:W-:Y:S01]  /*54b0*/  UMOV UR13, 0x80004020 ;  /* 0x80004020000d7882 */ /* 0x000fe20000000000 */
[----:B------:R-:W-:Y:S01]  /*54c0*/  UMOV UR7, 0x80004020 ;  /* 0x8000402000077882 */ /* 0x000fe20000000000 */
[----:B-1----:R-:W-:Y:S04]  /*54d0*/  @P0 SHF.L.U32 R4, R0, 0x1f, RZ ;  /* 0x0000001f00040819 */ /* 0x002fe800000006ff */
[----:B------:R3:W4:Y:S01]  /*54e0*/  @P0 SYNCS.PHASECHK.TRANS64.TRYWAIT P1, [UR4], R4 ;  /* 0x00000004ff0005a7 */ /* 0x0007220008021104 */
[----:B------:R-:W-:Y:S11]  /*54f0*/  ELECT P0, URZ, PT ;  /* 0x0000000000ff782f */ /* 0x000ff60003800000 */
[----:B------:R-:W-:Y:S02]  /*5500*/  @!UPT UIADD3 URZ, UPT, UPT, URZ, URZ, URZ ;  /* 0x000000fffffff290 */ /* 0x000fe4000fffe0ff */
[C---:B-----5:R-:W-:Y:S01]  /*5510*/  @P0 R2UR.BROADCAST UR14, R5.reuse ;  /* 0x00000000050e02ca */ /* 0x060fe200008e0000 */
[----:B------:R-:W-:Y:S01]  /*5520*/  ULEA UR4, UR5, UR19, 0x8 ;  /* 0x0000001305047291 */ /* 0x000fe2000f8e40ff */
[----:B------:R-:W-:Y:S11]  /*5530*/  ELECT P0, URZ, PT ;  /* 0x0000000000ff782f */ /* 0x000ff60003800000 */
[----:B------:R-:W-:Y:S02]  /*5540*/  @!UPT UIADD3 URZ, UPT, UPT, URZ, URZ, URZ ;  /* 0x000000fffffff290 */ /* 0x000fe4000fffe0ff */
[----:B------:R-:W-:Y:S01]  /*5550*/  @P0 R2UR.BROADCAST UR11, R5 ;  /* 0x00000000050b02ca */ /* 0x000fe200008e0000 */
[----:B------:R-:W-:Y:S01]  /*5560*/  UIADD3 UR6, UPT, UPT, UR4, 0x2, URZ ;  /* 0x0000000204067890 */ /* 0x000fe2000fffe0ff */
[----:B------:R-:W-:Y:S02]  /*5570*/  UMOV UR5, 0x80004020 ;  /* 0x8000402000057882 */ /* 0x000fe40000000000 */
[----:B------:R1:W-:Y:S01]  /*5580*/  UTCHMMA.2CTA gdesc[UR4], gdesc[UR8], tmem[UR14], tmem[UR26], idesc[UR27], UP2 ;  /* 0x00ff1a08040075ea */ /* 0x0003e2000920000e */
[----:B------:R-:W-:Y:S08]  /*5590*/  UPLOP3.LUT UP2, UPT, UPT, UPT, UPT, 0x80, 0x8 ;  /* 0x000000000008789c */ /* 0x000ff00003f4f070 */
[----:B------:R3:W-:Y:S01]  /*55a0*/  UTCHMMA.2CTA gdesc[UR6], gdesc[UR12], tmem[UR11], tmem[UR24], idesc[UR25], UPT ;  /* 0x00ff180c060075ea */ /* 0x0007e2000ba0000b */
[----:B------:R3:W-:Y:S01]  /*55b0*/  UTCBAR.2CTA.MULTICAST [UR10], URZ, UR18 ;  /* 0x000000ff0a0073e9 */ /* 0x0007e20008200812 */
[----:B-1----:R-:W-:Y:S02]  /*55c0*/  UIADD3 UR4, UPT, UPT, UR15, 0x1, URZ ;  /* 0x000000010f047890 */ /* 0x002fe4000fffe0ff */
[----:B------:R-:W-:Y:S02]  /*55d0*/  UIADD3 UR8, UPT, UPT, UR15, -0x1, URZ ;  /* 0xffffffff0f087890 */ /* 0x000fe4000fffe0ff */
[----:B------:R-:W-:Y:S01]  /*55e0*/  UISETP.GT.U32.AND UP0, UPT, UR4, 0x1, UPT ;  /* 0x000000010400788c */ /* 0x000fe2000bf04070 */
[----:B------:R-:W-:Y:S04]  /*55f0*/  UMOV UR5, UR16 ;  /* 0x0000001000057c82 */ /* 0x000fe80008000000 */
[----:B------:R-:W-:Y:S04]  /*5600*/  UMOV UR15, UR8 ;  /* 0x00000008000f7c82 */ /* 0x000fe80008000000 */
[----:B------:R-:W-:Y:S05]  /*5610*/  BRA.U UP0, `(.L_x_100) ;  /* 0xfffffffd005c7547 */ /* 0x000fea000b83ffff */
.L_x_97:
[----:B------:R-:W-:-:S09]  /*5620*/  UIADD3 UR4, UPT, UPT, UR22, 0x280, URZ ;  /* 0x0000028016047890 */ /* 0x000fd2000fffe0ff */
[----:B------:R2:W-:Y:S01]  /*5630*/  UTCBAR.2CTA.MULTICAST [UR4], URZ, UR28 ;  /* 0x000000ff040073e9 */ /* 0x0005e2000820081c */
[----:B------:R-:W-:Y:S02]  /*5640*/  NOP ;  /* 0x0000000000007918 */ /* 0x000fe40000000000 */
.L_x_96:
[----:B--2---:R-:W-:Y:S01]  /*5650*/  UIADD3 UR4, UPT, UPT, UR21, 0x1, URZ ;  /* 0x0000000115047890 */ /* 0x004fe2000fffe0ff */
[----:B------:R-:W-:-:S03]  /*5660*/  LOP3.LUT R2, R2, 0x1, RZ, 0x3c, !PT ;  /* 0x0000000102027812 */ /* 0x000fc600078e3cff */
[----:B------:R-:W-:-:S04]  /*5670*/  UISETP.NE.AND UP0, UPT, UR4, 0x2, UPT ;  /* 0x000000020400788c */ /* 0x000fc8000bf05270 */
[----:B------:R-:W-:Y:S02]  /*5680*/  USEL UR5, URZ, 0x1, UP0 ;  /* 0x00000001ff057887 */ /* 0x000fe40008000000 */
[----:B------:R-:W-:-:S04]  /*5690*/  USEL UR21, UR4, URZ, UP0 ;  /* 0x000000ff04157287 */ /* 0x000fc80008000000 */
[----:B------:R-:W-:Y:S01]  /*56a0*/  LOP3.LUT R8, R8, UR5, RZ, 0x3c, !PT ;  /* 0x0000000508087c12 */ /* 0x000fe2000f8e3cff */
[----:B------:R-:W-:Y:S07]  /*56b0*/  @P2 BRA `(.L_x_101) ;  /* 0xfffffff800c82947 */ /* 0x000fee000383ffff */
[----:B------:R-:W2:Y:S01]  /*56c0*/  S2UR UR8, SR_CgaCtaId ;  /* 0x00000000000879c3 */ /* 0x000ea20000008800 */
[----:B------:R-:W-:Y:S01]  /*56d0*/  ELECT P0, URZ, PT ;  /* 0x0000000000ff782f */ /* 0x000fe20003800000 */
[----:B------:R-:W-:Y:S01]  /*56e0*/  HFMA2 R0, -RZ, RZ, 0, 5.9604644775390625e-08 ;  /* 0x00000001ff007431 */ /* 0x000fe200000001ff */
[----:B------:R-:W-:-:S05]  /*56f0*/  UMOV UR4, 0x40 ;  /* 0x0000004000047882 */ /* 0x000fca0000000000 */
[----:B------:R-:W-:Y:S01]  /*5700*/  UVIRTCOUNT.DEALLOC.SMPOOL 0x80 ;  /* 0x000000800000784c */ /* 0x000fe20000000000 */
[----:B------:R-:W-:Y:S02]  /*5710*/  UISETP.NE.AND UP0, UPT, UR31, URZ, UPT ;  /* 0x000000ff1f00728c */ /* 0x000fe4000bf05270 */
[----:B--2---:R-:W-:-:S09]  /*5720*/  ULEA UR8, UR8, UR4, 0x18 ;  /* 0x0000000408087291 */ /* 0x004fd2000f8ec0ff */
[----:B------:R2:W-:Y:S01]  /*5730*/  @P0 STS.U8 [UR8+0x1c], R0 ;  /* 0x00001c00ff000988 */ /* 0x0005e20008000008 */
[----:B------:R-:W-:Y:S05]  /*5740*/  BRA.U UP0, `(.L_x_102) ;  /* 0x0000000100587547 */ /* 0x000fea000b800000 */
[----:B------:R-:W-:Y:S01]  /*5750*/  UIADD3 UR5, UPT, UPT, UR17, 0x290, URZ ;  /* 0x0000029011057890 */ /* 0x000fe2000fffe0ff */
[----:B------:R-:W-:-:S03]  /*5760*/  SHF.L.U32 R2, R8, 0x1f, RZ ;  /* 0x0000001f08027819 */ /* 0x000fc600000006ff */
[----:B------:R-:W-:-:S09]  /*5770*/  ULEA UR4, UR21, UR5, 0x3 ;  /* 0x0000000515047291 */ /* 0x000fd2000f8e18ff */
[----:B------:R-:W1:Y:S02]  /*5780*/  SYNCS.PHASECHK.TRANS64.TRYWAIT P0, [UR4], R2 ;  /* 0x00000002ff0075a7 */ /* 0x000e640008001104 */
[----:B-1----:R-:W-:Y:S05]  /*5790*/  @!P0 BRA `(.L_x_103) ;  /* 0x0000005000488947 */ /* 0x002fea0003800000 */
.L_x_242:
[----:B------:R-:W-:-:S04]  /*57a0*/  UIADD3 UR4, UPT, UPT, UR21, 0x1, URZ ;  /* 0x0000000115047890 */ /* 0x000fc8000fffe0ff */
[----:B------:R-:W-:-:S04]  /*57b0*/  UISETP.NE.AND UP1, UPT, UR4, 0x2, UPT ;  /* 0x000000020400788c */ /* 0x000fc8000bf25270 */
[----:B---3--:R-:W-:Y:S02]  /*57c0*/  USEL UR6, URZ, 0x1, UP1 ;  /* 0x00000001ff067887 */ /* 0x008fe40008800000 */
[----:B------:R-:W-:-:S04]  /*57d0*/  USEL UR4, UR4, URZ, UP1 ;  /* 0x000000ff04047287 */ /* 0x000fc80008800000 */
[----:B------:R-:W-:Y:S01]  /*57e0*/  ULEA UR4, UR4, UR5, 0x3 ;  /* 0x0000000504047291 */ /* 0x000fe2000f8e18ff */
[----:B-1----:R-:W-:-:S04]  /*57f0*/  LOP3.LUT R2, R8, UR6, RZ, 0x3c, !PT ;  /* 0x0000000608027c12 */ /* 0x002fc8000f8e3cff */
[----:B------:R-:W-:Y:S01]  /*5800*/  SHF.L.U32 R2, R2, 0x1f, RZ ;  /* 0x0000001f02027819 */ /* 0x000fe200000006ff */
[----:B--2---:R-:W-:-:S04]  /*5810*/  IMAD.U32 R0, RZ, RZ, UR4 ;  /* 0x00000004ff007e24 */ /* 0x004fc8000f8e00ff */
[----:B------:R1:W2:Y:S03]  /*5820*/  SYNCS.PHASECHK.TRANS64.TRYWAIT P0, [R0+URZ], R2 ;  /* 0x00000002000075a7 */ /* 0x0002a600080011ff */
[----:B--2---:R-:W-:Y:S05]  /*5830*/  @!P0 NANOSLEEP.SYNCS 0x989680 ;  /* 0x009896800000895d */ /* 0x004fea0003900000 */
[----:B------:R-:W2:Y:S02]  /*5840*/  @!P0 SYNCS.PHASECHK.TRANS64 P0, [R0+URZ], R2 ;  /* 0x00000002000085a7 */ /* 0x000ea400080010ff */
[----:B--2---:R-:W-:Y:S05]  /*5850*/  @P0 BRA `(.L_x_104) ;  /* 0x0000000000200947 */ /* 0x004fea0003800000 */
.L_x_105:
[----:B--2---:R2:W3:Y:S02]  /*5860*/  SYNCS.PHASECHK.TRANS64.TRYWAIT P0, [R0+URZ], R2 ;  /* 0x00000002000075a7 */ /* 0x0044e400080011ff */
[----:B---3--:R-:W-:Y:S05]  /*5870*/  @!P0 NANOSLEEP.SYNCS 0x989680 ;  /* 0x009896800000895d */ /* 0x008fea0003900000 */
[----:B------:R-:W3:Y:S02]  /*5880*/  @!P0 SYNCS.PHASECHK.TRANS64 P0, [R0+URZ], R2 ;  /* 0x00000002000085a7 */ /* 0x000ee400080010ff */
[----:B---3--:R-:W-:Y:S05]  /*5890*/  @!P0 BRA `(.L_x_105) ;  /* 0xfffffffc00f08947 */ /* 0x008fea000383ffff */
[----:B------:R-:W-:Y:S05]  /*58a0*/  BRA `(.L_x_104) ;  /* 0x00000000000c7947 */ /* 0x000fea0003800000 */
.L_x_102:
[----:B------:R-:W-:-:S04]  /*58b0*/  UIADD3 UR4, UPT, UPT, UR17, 0x2a0, URZ ;  /* 0x000002a011047890 */ /* 0x000fc8000fffe0ff */
[----:B------:R-:W-:-:S09]  /*58c0*/  UPRMT UR4, UR30, 0x654, UR4 ;  /* 0x000006541e047896 */ /* 0x000fd20008000004 */
[----:B------:R-:W-:Y:S03]  /*58d0*/  SYNCS.ARRIVE.TRANS64.RED.A1T0 RZ, [UR4], RZ ;  /* 0x000000ffffff79a7 */ /* 0x000fe60008100404 */
.L_x_104:
[----:B-12---:R-:W-:Y:S01]  /*58e0*/  SHF.L.U32 R2, RZ, 0x1f, RZ ;  /* 0x0000001fff027819 */ /* 0x006fe200000006ff */
[----:B------:R-:W-:Y:S01]  /*58f0*/  UIADD3 UR4, UPT, UPT, UR17, 0x2a0, URZ ;  /* 0x000002a011047890 */ /* 0x000fe2000fffe0ff */
[----:B------:R-:W-:Y:S02]  /*5900*/  PLOP3.LUT P0, PT, PT, PT, UP0, 0x80, 0x8 ;  /* 0x000000000008781c */ /* 0x000fe40003f0f008 */
[----:B----4-:R-:W1:Y:S02]  /*5910*/  SYNCS.PHASECHK.TRANS64.TRYWAIT P1, [UR17+0x2a0], R2 ;  /* 0x0002a002ff0075a7 */ /* 0x010e640008021111 */
[----:B-1----:R-:W-:Y:S09]  /*5920*/  @!P1 BRA `(.L_x_106) ;  /* 0x0000004c00fc9947 */ /* 0x002ff20003800000 */
.L_x_244:
[----:B------:R-:W-:Y:S01]  /*5930*/  @!UP0 UPRMT UR4, UR30, 0x654, UR4 ;  /* 0x000006541e048896 */ /* 0x000fe20008000004 */
[----:B------:R-:W-:Y:S01]  /*5940*/  LOP3.LUT R3, R3, 0xffff, RZ, 0xc0, !PT ;  /* 0x0000ffff03037812 */ /* 0x000fe200078ec0ff */
[----:B-1----:R-:W-:-:S03]  /*5950*/  IMAD.MOV.U32 R2, RZ, RZ, 0xffff ;  /* 0x0000ffffff027424 */ /* 0x002fc600078e00ff */
[----:B------:R-:W-:-:S04]  /*5960*/  SHF.R.U32.HI R3, RZ, 0x5, R3 ;  /* 0x00000005ff037819 */ /* 0x000fc80000011603 */
[----:B------:R-:W-:Y:S01]  /*5970*/  @!P0 SYNCS.ARRIVE.TRANS64.RED.A1T0 RZ, [UR4], RZ ;  /* 0x000000ffffff89a7 */ /* 0x000fe20008100404 */
[----:B------:R-:W-:Y:S01]  /*5980*/  NOP ;  /* 0x0000000000007918 */ /* 0x000fe20000000000 */
[----:B------:R-:W1:Y:S01]  /*5990*/  LDS R0, [UR8+0x14] ;  /* 0x00001408ff007984 */ /* 0x000e620008000800 */
[----:B------:R-:W-:-:S04]  /*59a0*/  SHF.L.U32 R2, R2, R3, RZ ;  /* 0x0000000302027219 */ /* 0x000fc800000006ff */
[----:B-1----:R-:W-:-:S04]  /*59b0*/  LOP3.LUT R0, R0, R2, RZ, 0xc0, !PT ;  /* 0x0000000200007212 */ /* 0x002fc800078ec0ff */
[----:B------:R-:W-:Y:S01]  /*59c0*/  ISETP.NE.AND P0, PT, R0, R2, PT ;  /* 0x000000020000720c */ /* 0x000fe20003f05270 */
[----:B------:R-:W-:-:S05]  /*59d0*/  IMAD.MOV.U32 R0, RZ, RZ, 0x1 ;  /* 0x00000001ff007424 */ /* 0x000fca00078e00ff */
[----:B------:R-:W-:-:S07]  /*59e0*/  SHF.L.U32 R0, R0, R3, RZ ;  /* 0x0000000300007219 */ /* 0x000fce00000006ff */
[----:B------:R-:W-:Y:S05]  /*59f0*/  @P0 BRA `(.L_x_107) ;  /* 0x00000000005c0947 */ /* 0x000fea0003800000 */
[----:B------:R-:W1:Y:S02]  /*5a00*/  LDS R3, [UR8+0x18] ;  /* 0x00001808ff037984 */ /* 0x000e640008000800 */
[----:B-1----:R-:W-:-:S04]  /*5a10*/  LOP3.LUT R3, R3, R0, RZ, 0xc0, !PT ;  /* 0x0000000003037212 */ /* 0x002fc800078ec0ff */
[----:B------:R-:W-:-:S13]  /*5a20*/  ISETP.NE.AND P0, PT, R3, R0, PT ;  /* 0x000000000300720c */ /* 0x000fda0003f05270 */
[----:B------:R-:W-:Y:S05]  /*5a30*/  @P0 BRA `(.L_x_108) ;  /* 0x0000000000400947 */ /* 0x000fea0003800000 */
[----:B------:R-:W-:Y:S01]  /*5a40*/  R2UR UR4, R2 ;  /* 0x00000000020472ca */ /* 0x000fe200000e0000 */
[----:B------:R-:W1:Y:S01]  /*5a50*/  S2R R3, SR_LANEID ;  /* 0x0000000000037919 */ /* 0x000e620000000000 */
[----:B------:R-:W-:-:S04]  /*5a60*/  LOP3.LUT R0, RZ, R0, RZ, 0x33, !PT ;  /* 0x00000000ff007212 */ /* 0x000fc800078e33ff */
[----:B---3--:R-:W2:Y:S07]  /*5a70*/  REDUX UR6, R0 ;  /* 0x00000000000673c4 */ /* 0x008eae0000000000 */
[----:B------:R-:W-:-:S03]  /*5a80*/  ULOP3.LUT UR5, URZ, UR4, URZ, 0x33, !UPT ;  /* 0x00000004ff057292 */ /* 0x000fc6000f8e33ff */
[----:B------:R-:W-:Y:S02]  /*5a90*/  VOTEU.ANY UR4, UPT, PT ;  /* 0x0000000000047886 */ /* 0x000fe400038e0100 */
[----:B------:R-:W-:Y:S01]  /*5aa0*/  UFLO.U32 UR4, UR4 ;  /* 0x00000004000472bd */ /* 0x000fe200080e0000 */
[----:B------:R-:W-:-:S04]  /*5ab0*/  IMAD.U32 R2, RZ, RZ, UR5 ;  /* 0x00000005ff027e24 */ /* 0x000fc8000f8e00ff */
[----:B------:R-:W3:Y:S02]  /*5ac0*/  REDUX UR7, R2 ;  /* 0x00000000020773c4 */ /* 0x000ee40000000000 */
[----:B------:R4:W-:Y:S01]  /*5ad0*/  UTCATOMSWS.AND URZ, UR5 ;  /* 0x0000000500ff79e3 */ /* 0x0009e20008000000 */
[----:B--2---:R-:W-:Y:S01]  /*5ae0*/  IMAD.U32 R0, RZ, RZ, UR6 ;  /* 0x00000006ff007e24 */ /* 0x004fe2000f8e00ff */
[----:B-1----:R-:W-:Y:S01]  /*5af0*/  ISETP.EQ.U32.AND P0, PT, R3, UR4, PT ;  /* 0x0000000403007c0c */ /* 0x002fe2000bf02070 */
[----:B---3--:R-:W-:-:S12]  /*5b00*/  IMAD.U32 R2, RZ, RZ, UR7 ;  /* 0x00000007ff027e24 */ /* 0x008fd8000f8e00ff */
[----:B------:R4:W-:Y:S04]  /*5b10*/  @P0 ATOMS.AND RZ, [UR8+0x14], R2 ;  /* 0x00001402ffff098c */ /* 0x0009e8000a800008 */
[----:B------:R4:W-:Y:S01]  /*5b20*/  @P0 ATOMS.AND RZ, [UR8+0x18], R0 ;  /* 0x00001800ffff098c */ /* 0x0009e2000a800008 */
[----:B------:R-:W-:Y:S05]  /*5b30*/  BRA `(.L_x_109) ;  /* 0x0000000000147947 */ /* 0x000fea0003800000 */
.L_x_108:
[----:B------:R-:W-:Y:S02]  /*5b40*/  MOV R2, 0x5b60 ;  /* 0x00005b6000027802 */ /* 0x000fe40000000f00 */
[----:B---3-5:R-:W-:Y:S05]  /*5b50*/  CALL.REL.NOINC `($__internal_0_$__cuda_sm10x_tcgen05_guardrail_trap_col_being_dealloced_not_returned_by_alloc) ;  /* 0x00000050006c7944 */ /* 0x028fea0003c00000 */
[----:B------:R-:W-:Y:S05]  /*5b60*/  BRA `(.L_x_109) ;  /* 0x0000000000087947 */ /* 0x000fea0003800000 */
.L_x_107:
[----:B------:R-:W-:Y:S02]  /*5b70*/  MOV R2, 0x5b90 ;  /* 0x00005b9000027802 */ /* 0x000fe40000000f00 */
[----:B---3-5:R-:W-:Y:S05]  /*5b80*/  CALL.REL.NOINC `($__internal_2_$__cuda_sm10x_tcgen05_guardrail_trap_unallocated_columns_being_dealloced) ;  /* 0x0000005000787944 */ /* 0x028fea0003c00000 */
.L_x_109:
[----:B------:R-:W-:Y:S01]  /*5b90*/  NOP ;  /* 0x0000000000007918 */ /* 0x000fe20000000000 */
[----:B----4-:R-:W-:Y:S05]  /*5ba0*/  EXIT ;  /* 0x000000000000794d */ /* 0x010fea0003800000 */
.L_x_81:
[----:B------:R-:W-:-:S09]  /*5bb0*/  UISETP.NE.OR UP0, UPT, UR18, 0x3, !UP3 ;  /* 0x000000031200788c */ /* 0x000fd2000df05670 */
[----:B------:R-:W-:Y:S05]  /*5bc0*/  BRA.U UP0, `(.L_x_110) ;  /* 0x0000001100c07547 */ /* 0x000fea000b800000 */
[----:B------:R-:W2:Y:S01]  /*5bd0*/  LDCU.64 UR4, c[0x0][0x988] ;  /* 0x00013100ff0477ac */ /* 0x000ea20008000a00 */
[----:B------:R-:W3:Y:S01]  /*5be0*/  S2UR UR6, SR_CgaCtaId ;  /* 0x00000000000679c3 */ /* 0x000ee20000008800 */
[----:B------:R-:W-:Y:S01]  /*5bf0*/  HFMA2 R10, -RZ, RZ, 0, 5.9604644775390625e-08 ;  /* 0x00000001ff0a7431 */ /* 0x000fe200000001ff */
[----:B------:R-:W-:Y:S01]  /*5c00*/  MOV R9, RZ ;  /* 0x000000ff00097202 */ /* 0x000fe20000000f00 */
[----:B------:R-:W4:Y:S01]  /*5c10*/  LDCU UR37, c[0x0][0x370] ;  /* 0x00006e00ff2577ac */ /* 0x000f220008000800 */
[----:B------:R-:W-:Y:S01]  /*5c20*/  HFMA2 R3, -RZ, RZ, 0, 0.00048828125 ;  /* 0x00001000ff037431 */ /* 0x000fe200000001ff */
[----:B------:R-:W1:Y:S03]  /*5c30*/  LDCU.128 UR32, c[0x0][0xc10] ;  /* 0x00018200ff2077ac */ /* 0x000e660008000c00 */
[----:B------:R-:W4:Y:S01]  /*5c40*/  LDC.64 R12, c[0x0][0x348] ;  /* 0x0000d200ff0c7b82 */ /* 0x000f220000000a00 */
[----:B------:R-:W1:Y:S01]  /*5c50*/  LDCU UR36, c[0x0][0x374] ;  /* 0x00006e80ff2477ac */ /* 0x000e620008000800 */
[----:B------:R-:W4:Y:S01]  /*5c60*/  LDCU.64 UR30, c[0x0][0x990] ;  /* 0x00013200ff1e77ac */ /* 0x000f220008000a00 */
[----:B------:R-:W4:Y:S01]  /*5c70*/  LDCU UR26, c[0x0][0xc0c] ;  /* 0x00018180ff1a77ac */ /* 0x000f220008000800 */
[----:B--2---:R-:W-:Y:S01]  /*5c80*/  UISETP.NE.U32.AND UP0, UPT, UR4, URZ, UPT ;  /* 0x000000ff0400728c */ /* 0x004fe2000bf05070 */
[----:B------:R-:W2:Y:S01]  /*5c90*/  LDCU.128 UR40, c[0x0][0xa80] ;  /* 0x00015000ff2877ac */ /* 0x000ea20008000c00 */
[----:B------:R-:W2:Y:S01]  /*5ca0*/  LDCU UR52, c[0x0][0xc20] ;  /* 0x00018400ff3477ac */ /* 0x000ea20008000800 */
[----:B------:R-:W2:Y:S01]  /*5cb0*/  LDCU UR4, c[0x0][0xc30] ;  /* 0x00018600ff0477ac */ /* 0x000ea20008000800 */
[----:B------:R-:W2:Y:S01]  /*5cc0*/  LDCU.128 UR48, c[0x0][0xa90] ;  /* 0x00015200ff3077ac */ /* 0x000ea20008000c00 */
[----:B------:R-:W-:Y:S01]  /*5cd0*/  UMOV UR27, 0x400 ;  /* 0x00000400001b7882 */ /* 0x000fe20000000000 */
[----:B-1----:R-:W-:-:S02]  /*5ce0*/  UIMAD.WIDE.U32 UR8, UR36, UR35, URZ ;  /* 0x00000023240872a5 */ /* 0x002fc4000f8e00ff */
[----:B---3--:R-:W-:Y:S02]  /*5cf0*/  ULEA UR27, UR6, UR27, 0x18 ;  /* 0x0000001b061b7291 */ /* 0x008fe4000f8ec0ff */
[----:B----4-:R-:W-:Y:S02]  /*5d00*/  UIMAD.WIDE.U32 UR6, UR37, UR32, URZ ;  /* 0x00000020250672a5 */ /* 0x010fe4000f8e00ff */
[----:B------:R-:W-:Y:S02]  /*5d10*/  UISETP.NE.AND.EX UP5, UPT, UR5, URZ, UPT, UP0 ;  /* 0x000000ff0500728c */ /* 0x000fe4000bfa5300 */
[----:B------:R-:W-:Y:S02]  /*5d20*/  UISETP.NE.U32.AND UP6, UPT, UR30, URZ, UPT ;  /* 0x000000ff1e00728c */ /* 0x000fe4000bfc5070 */
[----:B------:R-:W-:Y:S02]  /*5d30*/  UIADD3 UR38, UPT, UPT, UR27, 0x278, URZ ;  /* 0x000002781b267890 */ /* 0x000fe4000fffe0ff */
[----:B------:R-:W-:-:S02]  /*5d40*/  UISETP.NE.AND UP0, UPT, UR39, 0x1, UPT ;  /* 0x000000012700788c */ /* 0x000fc4000bf05270 */
[----:B------:R-:W-:Y:S02]  /*5d50*/  UISETP.GE.AND UP2, UPT, UR39, 0x1, UPT ;  /* 0x000000012700788c */ /* 0x000fe4000bf46270 */
[----:B------:R-:W-:Y:S01]  /*5d60*/  UISETP.NE.AND UP0, UPT, UR26, 0x1, UPT ;  /* 0x000000011a00788c */ /* 0x000fe2000bf05270 */
[----:B------:R-:W-:Y:S01]  /*5d70*/  UMOV UR6, UR7 ;  /* 0x0000000700067c82 */ /* 0x000fe20008000000 */
[----:B------:R-:W-:Y:S01]  /*5d80*/  UMOV UR45, UR9 ;  /* 0x00000009002d7c82 */ /* 0x000fe20008000000 */
[----:B------:R-:W-:Y:S02]  /*5d90*/  UISETP.NE.AND UP2, UPT, UR34, 0x1, UPT ;  /* 0x000000012200788c */ /* 0x000fe4000bf45270 */
[----:B--2---:R-:W-:Y:S01]  /*5da0*/  UISETP.NE.AND UP0, UPT, UR40, 0x1, UPT ;  /* 0x000000012800788c */ /* 0x004fe2000bf05270 */
[----:B------:R-:W-:Y:S01]  /*5db0*/  UMOV UR29, URZ ;  /* 0x000000ff001d7c82 */ /* 0x000fe20008000000 */
[----:B------:R-:W1:Y:S01]  /*5dc0*/  LDCU UR53, c[0x0][0xaa0] ;  /* 0x00015400ff3577ac */ /* 0x000e620008000800 */
[----:B------:R-:W-:Y:S01]  /*5dd0*/  UPLOP3.LUT UP4, UPT, UPT, UPT, UPT, 0x40, 0x4 ;  /* 0x000000000004789c */ /* 0x000fe20003f8e870 */
[----:B------:R-:W2:Y:S01]  /*5de0*/  LDCU.64 UR24, c[0x0][0xc28] ;  /* 0x00018500ff1877ac */ /* 0x000ea20008000a00 */
[----:B------:R-:W-:-:S02]  /*5df0*/  UISETP.NE.AND.EX UP6, UPT, UR31, URZ, UPT, UP6 ;  /* 0x000000ff1f00728c */ /* 0x000fc4000bfc5360 */
[----:B------:R-:W-:Y:S02]  /*5e00*/  UPRMT UR38, URZ, 0x654, UR38 ;  /* 0x00000654ff267896 */ /* 0x000fe40008000026 */
[----:B------:R-:W-:Y:S02]  /*5e10*/  USHF.R.U32.HI UR47, URZ, UR33, UR6 ;  /* 0x00000021ff2f7299 */ /* 0x000fe40008011606 */
[----:B------:R-:W-:Y:S02]  /*5e20*/  USHF.R.U32.HI UR45, URZ, UR52, UR45 ;  /* 0x00000034ff2d7299 */ /* 0x000fe4000801162d */
[----:B------:R-:W-:Y:S02]  /*5e30*/  UISETP.NE.AND UP3, UPT, UR4, 0x1, UPT ;  /* 0x000000010400788c */ /* 0x000fe4000bf65270 */
[----:B------:R-:W-:Y:S02]  /*5e40*/  UISETP.NE.AND UP2, UPT, UR43, 0x1, UPT ;  /* 0x000000012b00788c */ /* 0x000fe4000bf45270 */
[----:B------:R-:W-:-:S11]  /*5e50*/  UISETP.NE.AND UP0, UPT, UR50, 0x1, UPT ;  /* 0x000000013200788c */ /* 0x000fd6000bf05270 */
.L_x_119:
[----:B------:R-:W-:Y:S04]  /*5e60*/  SHF.L.U32 R2, R9, 0x1f, RZ ;  /* 0x0000001f09027819 */ /* 0x000fe800000006ff */
[----:B------:R-:W3:Y:S02]  /*5e70*/  SYNCS.PHASECHK.TRANS64.TRYWAIT P0, [UR27+0x270], R2 ;  /* 0x00027002ff0075a7 */ /* 0x000ee4000800111b */
[----:B---34-:R-:W-:Y:S05]  /*5e80*/  @!P0 BRA `(.L_x_111) ;  /* 0x0000004800bc8947 */ /* 0x018fea0003800000 */
.L_x_246:
[----:B------:R-:W4:Y:S01]  /*5e90*/  LDS.128 R4, [UR27+0x2b0] ;  /* 0x0002b01bff047984 */ /* 0x000f220008000c00 */
[----:B------:R-:W-:Y:S01]  /*5ea0*/  UISETP.GE.AND UP0, UPT, UR39, 0x1, UPT ;  /* 0x000000012700788c */ /* 0x000fe2000bf06270 */
[----:B------:R-:W-:Y:S01]  /*5eb0*/  @!PT LDS RZ, [RZ] ;  /* 0x00000000fffff984 */ /* 0x000fe20000000800 */
[----:B------:R-:W-:Y:S01]  /*5ec0*/  @!PT LDS RZ, [RZ] ;  /* 0x00000000fffff984 */ /* 0x000fe20000000800 */
[----:B------:R-:W-:Y:S01]  /*5ed0*/  @!PT LDS RZ, [RZ] ;  /* 0x00000000fffff984 */ /* 0x000fe20000000800 */
[----:B------:R-:W-:Y:S01]  /*5ee0*/  @!PT LDS RZ, [RZ] ;  /* 0x00000000fffff984 */ /* 0x000fe20000000800 */
[----:B------:R1:W-:Y:S06]  /*5ef0*/  MEMBAR.ALL.CTA ;  /* 0x0000000000007992 */ /* 0x0003ec0000008000 */
[----:B-1----:R-:W1:Y:S02]  /*5f00*/  FENCE.VIEW.ASYNC.S ;  /* 0x00000000000073c6 */ /* 0x002e640000000000 */
[----:B-1----:R-:W-:Y:S01]  /*5f10*/  SYNCS.ARRIVE.TRANS64.RED.A1T0 RZ, [UR38], RZ ;  /* 0x000000ffffff79a7 */ /* 0x002fe20008100426 */
[----:B----4-:R-:W-:Y:S11]  /*5f20*/  LOP3.LUT P0, RZ, R6, 0x1, RZ, 0xc0, !PT ;  /* 0x0000000106ff7812 */ /* 0x010ff6000780c0ff */
[----:B------:R-:W-:Y:S02]  /*5f30*/  @!UPT UIADD3 URZ, UPT, UPT, URZ, URZ, URZ ;  /* 0x000000fffffff290 */ /* 0x000fe4000fffe0ff */
[----:B------:R-:W-:Y:S01]  /*5f40*/  VOTEU.ANY UP2, P0 ;  /* 0x0000000000ff7886 */ /* 0x000fe20000040100 */
[----:B------:R-:W-:Y:S11]  /*5f50*/  PLOP3.LUT P0, PT, PT, PT, UP2, 0x80, 0x8 ;  /* 0x000000000008781c */ /* 0x000ff60003f0f028 */
[----:B------:R-:W-:Y:S02]  /*5f60*/  @!UPT UIADD3 URZ, UPT, UPT, URZ, URZ, URZ ;  /* 0x000000fffffff290 */ /* 0x000fe4000fffe0ff */
[----:B---3--:R-:W-:Y:S02]  /*5f70*/  @P0 MOV R2, R4 ;  /* 0x0000000400020202 */ /* 0x008fe40000000f00 */
[----:B------:R-:W-:Y:S02]  /*5f80*/  @P0 LOP3.LUT R0, R5, 0xffff, RZ, 0xc0, !PT ;  /* 0x0000ffff05000812 */ /* 0x000fe400078ec0ff */
[----:B------:R-:W-:Y:S02]  /*5f90*/  @P0 R2UR UR5, R2 ;  /* 0x00000000020502ca */ /* 0x000fe400000e0000 */
[----:B------:R-:W-:Y:S11]  /*5fa0*/  @P0 R2UR UR4, R0 ;  /* 0x00000000000402ca */ /* 0x000ff600000e0000 */
[----:B------:R-:W-:Y:S02]  /*5fb0*/  @UP2 UMOV UR23, UR5 ;  /* 0x0000000500172c82 */ /* 0x000fe40008000000 */
[----:B------:R-:W-:Y:S01]  /*5fc0*/  @UP2 UMOV UR15, UR4 ;  /* 0x00000004000f2c82 */ /* 0x000fe20008000000 */
[----:B------:R-:W-:Y:S05]  /*5fd0*/  BRA.U !UP0, `(.L_x_112) ;  /* 0x0000000108c07547 */ /* 0x000fea000b800000 */
[----:B------:R-:W-:Y:S02]  /*5fe0*/  UP2UR UR14, UPR, URZ, 0x4 ;  /* 0x00000004ff0e7883 */ /* 0x000fe40008000000 */
[----:B------:R-:W-:Y:S02]  /*5ff0*/  UISETP.NE.AND UP2, UPT, UR34, 0x1, UPT ;  /* 0x000000012200788c */ /* 0x000fe4000bf45270 */
[----:B------:R-:W-:Y:S02]  /*6000*/  UIMAD.WIDE.U32 UR6, UR15, UR35, URZ ;  /* 0x000000230f0672a5 */ /* 0x000fe4000f8e00ff */
[----:B------:R-:W-:Y:S02]  /*6010*/  UIMAD.WIDE.U32 UR10, UR23, UR32, URZ ;  /* 0x00000020170a72a5 */ /* 0x000fe4000f8e00ff */
[----:B------:R-:W-:Y:S02]  /*6020*/  USEL UR4, UR36, UR45, !UP2 ;  /* 0x0000002d24047287 */ /* 0x000fe4000d000000 */
[----:B------:R-:W-:Y:S02]  /*6030*/  UISETP.NE.AND UP0, UPT, UR26, 0x1, UPT ;  /* 0x000000011a00788c */ /* 0x000fe4000bf05270 */
[----:B------:R-:W-:Y:S02]  /*6040*/  UP2UR UR18, UPR, URZ, 0x2 ;  /* 0x00000002ff127883 */ /* 0x000fe40008000000 */
[----:B------:R-:W-:Y:S02]  /*6050*/  UISETP.NE.AND UP1, UPT, UR39, 0x1, UPT ;  /* 0x000000012700788c */ /* 0x000fe4000bf25270 */
[----:B--2---:R-:W-:Y:S02]  /*6060*/  UIMAD.WIDE.U32 UR12, UR4, UR24, URZ ;  /* 0x00000018040c72a5 */ /* 0x004fe4000f8e00ff */
[----:B------:R-:W-:Y:S01]  /*6070*/  USEL UR9, UR37, UR47, !UP0 ;  /* 0x0000002f25097287 */ /* 0x000fe2000c000000 */
[----:B------:R-:W-:Y:S01]  /*6080*/  UMOV UR6, UR7 ;  /* 0x0000000700067c82 */ /* 0x000fe20008000000 */
[----:B------:R-:W-:Y:S01]  /*6090*/  UMOV UR5, UR11 ;  /* 0x0000000b00057c82 */ /* 0x000fe20008000000 */
[----:B------:R-:W-:Y:S02]  /*60a0*/  USHF.R.U32.HI UR7, URZ, UR52, UR6 ;  /* 0x00000034ff077299 */ /* 0x000fe40008011606 */
[----:B------:R-:W-:Y:S02]  /*60b0*/  USHF.R.U32.HI UR6, URZ, UR33, UR5 ;  /* 0x00000021ff067299 */ /* 0x000fe40008011605 */
[----:B------:R-:W-:Y:S02]  /*60c0*/  UIMAD.WIDE.U32 UR16, UR9, UR24, URZ ;  /* 0x00000018091072a5 */ /* 0x000fe4000f8e00ff */
[----:B------:R-:W-:Y:S02]  /*60d0*/  USEL UR8, UR15, UR7, !UP2 ;  /* 0x000000070f087287 */ /* 0x000fe4000d000000 */
[----:B------:R-:W-:Y:S02]  /*60e0*/  UISETP.NE.AND UP2, UPT, UR14, URZ, UPT ;  /* 0x000000ff0e00728c */ /* 0x000fe4000bf45270 */
[----:B------:R-:W-:Y:S01]  /*60f0*/  UIMAD.WIDE.U32 UR10, UR8, UR24, URZ ;  /* 0x00000018080a72a5 */ /* 0x000fe2000f8e00ff */
[----:B------:R-:W-:Y:S02]  /*6100*/  UMOV UR5, UR13 ;  /* 0x0000000d00057c82 */ /* 0x000fe40008000000 */
[----:B------:R-:W-:Y:S03]  /*6110*/  @UP1 USHF.R.U32.HI UR4, URZ, UR25, UR5 ;  /* 0x00000019ff041299 */ /* 0x000fe60008011605 */
[----:B------:R-:W-:Y:S01]  /*6120*/  UMOV UR5, UR17 ;  /* 0x0000001100057c82 */ /* 0x000fe20008000000 */
[----:B------:R-:W-:Y:S02]  /*6130*/  UIMAD UR4, UR39, UR4, URZ ;  /* 0x00000004270472a4 */ /* 0x000fe4000f8e02ff */
[----:B------:R-:W-:Y:S02]  /*6140*/  @UP1 USHF.R.U32.HI UR9, URZ, UR25, UR5 ;  /* 0x00000019ff091299 */ /* 0x000fe40008011605 */
[----:B------:R-:W-:Y:S02]  /*6150*/  USEL UR5, UR23, UR6, !UP0 ;  /* 0x0000000617057287 */ /* 0x000fe4000c000000 */
[----:B------:R-:W-:Y:S02]  /*6160*/  UIMAD UR6, UR39, UR9, URZ ;  /* 0x00000009270672a4 */ /* 0x000fe4000f8e02ff */
[----:B------:R-:W-:Y:S03]  /*6170*/  UISETP.GE.AND UP0, UPT, UR8, UR4, UPT ;  /* 0x000000040800728c */ /* 0x000fe6000bf06270 */
[----:B------:R-:W-:Y:S01]  /*6180*/  UMOV UR4, UR11 ;  /* 0x0000000b00047c82 */ /* 0x000fe20008000000 */
[----:B------:R-:W-:Y:S02]  /*6190*/  UISETP.GE.OR UP0, UPT, UR5, UR6, UP0 ;  /* 0x000000060500728c */ /* 0x000fe40008706670 */
[----:B------:R-:W-:Y:S02]  /*61a0*/  USHF.R.U32.HI UR4, URZ, UR25, UR4 ;  /* 0x00000019ff047299 */ /* 0x000fe40008011604 */
[----:B------:R-:W-:Y:S02]  /*61b0*/  UIMAD.WIDE.U32 UR6, UR5, UR24, URZ ;  /* 0x00000018050672a5 */ /* 0x000fe4000f8e00ff */
[----:B------:R-:W-:Y:S04]  /*61c0*/  USEL UR10, UR8, UR4, !UP1 ;  /* 0x00000004080a7287 */ /* 0x000fe8000c800000 */
[----:B------:R-:W-:Y:S01]  /*61d0*/  UIADD3 UR11, UPT, UPT, -UR10, URZ, URZ ;  /* 0x000000ff0a0b7290 */ /* 0x000fe2000fffe1ff */
[----:B------:R-:W-:Y:S01]  /*61e0*/  @!UP0 UMOV UR4, UR7 ;  /* 0x0000000700048c82 */ /* 0x000fe20008000000 */
[----:B------:R-:W-:Y:S02]  /*61f0*/  UIADD3 UR7, UPT, UPT, -UR8, URZ, URZ ;  /* 0x000000ff08077290 */ /* 0x000fe4000fffe1ff */
[----:B------:R-:W-:Y:S02]  /*6200*/  @!UP0 USHF.R.U32.HI UR4, URZ, UR25, UR4 ;  /* 0x00000019ff048299 */ /* 0x000fe40008011604 */
[----:B------:R-:W-:Y:S02]  /*6210*/  UIMAD UR6, UR39, UR11, UR8 ;  /* 0x0000000b270672a4 */ /* 0x000fe4000f8e0208 */
[----:B------:R-:W-:Y:S02]  /*6220*/  @!UP0 USEL UR4, UR5, UR4, !UP1 ;  /* 0x0000000405048287 */ /* 0x000fe4000c800000 */
[----:B------:R-:W-:Y:S02]  /*6230*/  UISETP.NE.AND UP1, UPT, UR18, URZ, UPT ;  /* 0x000000ff1200728c */ /* 0x000fe4000bf25270 */
[----:B------:R-:W-:Y:S02]  /*6240*/  @!UP0 UIMAD UR6, UR9, UR6, UR4 ;  /* 0x00000006090682a4 */ /* 0x000fe4000f8e0204 */
[----:B------:R-:W-:Y:S02]  /*6250*/  @!UP0 UIADD3 UR9, UPT, UPT, UR10, -UR4, URZ ;  /* 0x800000040a098290 */ /* 0x000fe4000fffe0ff */
[----:B------:R-:W-:Y:S02]  /*6260*/  UIADD3 UR4, UPT, UPT, -UR5, URZ, URZ ;  /* 0x000000ff05047290 */ /* 0x000fe4000fffe1ff */
[----:B------:R-:W-:Y:S03]  /*6270*/  @!UP0 UIMAD UR8, UR9, UR39, UR5 ;  /* 0x00000027090882a4 */ /* 0x000fe6000f8e0205 */
[----:B------:R-:W-:Y:S01]  /*6280*/  @!UP0 UMOV UR5, UR6 ;  /* 0x0000000600058c82 */ /* 0x000fe20008000000 */
[----:B------:R-:W-:Y:S02]  /*6290*/  UIMAD UR6, UR26, UR4, UR23 ;  /* 0x000000041a0672a4 */ /* 0x000fe4000f8e0217 */
[----:B------:R-:W-:Y:S02]  /*62a0*/  UIMAD UR4, UR34, UR7, UR15 ;  /* 0x00000007220472a4 */ /* 0x000fe4000f8e020f */
[----:B------:R-:W-:Y:S02]  /*62b0*/  UIMAD UR23, UR5, UR26, UR6 ;  /* 0x0000001a051772a4 */ /* 0x000fe4000f8e0206 */
[----:B------:R-:W-:Y:S11]  /*62c0*/  UIMAD UR15, UR8, UR34, UR4 ;  /* 0x00000022080f72a4 */ /* 0x000ff6000f8e0204 */
[----:B------:R-:W-:Y:S01]  /*62d0*/  @!UPT UIADD3 URZ, UPT, UPT, URZ, URZ, URZ ;  /* 0x000000fffffff290 */ /* 0x000fe2000fffe0ff */
.L_x_112:
[----:B------:R-:W1:Y:S01]  /*62e0*/  @!UP3 LDCU.128 UR8, c[0x0][0xc10] ;  /* 0x00018200ff08b7ac */ /* 0x000e620008000c00 */
[----:B------:R-:W-:Y:S04]  /*62f0*/  ISETP.NE.U32.AND P1, PT, RZ, UR30, PT ;  /* 0x0000001eff007c0c */ /* 0x000fe8000bf25070 */
[----:B------:R-:W-:Y:S01]  /*6300*/  ISETP.NE.AND.EX P1, PT, RZ, UR31, PT, P1 ;  /* 0x0000001fff007c0c */ /* 0x000fe2000bf25310 */
[----:B------:R-:W3:Y:S01]  /*6310*/  @!UP3 LDCU UR5, c[0x0][0xc0c] ;  /* 0x00018180ff05b7ac */ /* 0x000ee20008000800 */
[----:B------:R-:W-:Y:S02]  /*6320*/  USHF.L.U32 UR19, UR19, 0x6, URZ ;  /* 0x0000000613137899 */ /* 0x000fe400080006ff */
[----:B-1----:R-:W-:Y:S07]  /*6330*/  UIMAD.WIDE.U32 UR6, UR23, UR8, URZ ;  /* 0x00000008170672a5 */ /* 0x002fee000f8e00ff */
[----:B------:R-:W-:Y:S01]  /*6340*/  @!UP3 UMOV UR4, UR7 ;  /* 0x000000070004bc82 */ /* 0x000fe20008000000 */
[----:B---3--:R-:W-:Y:S02]  /*6350*/  @!UP3 UISETP.NE.AND UP0, UPT, UR5, 0x1, UPT ;  /* 0x000000010500b88c */ /* 0x008fe4000bf05270 */
[----:B------:R-:W-:Y:S02]  /*6360*/  @!UP3 USHF.R.U32.HI UR4, URZ, UR9, UR4 ;  /* 0x00000009ff04b299 */ /* 0x000fe40008011604 */
[----:B------:R-:W-:Y:S02]  /*6370*/  UIMAD.WIDE.U32 UR6, UR15, UR11, URZ ;  /* 0x0000000b0f0672a5 */ /* 0x000fe4000f8e00ff */
[----:B------:R-:W-:Y:S02]  /*6380*/  @!UP3 USEL UR8, UR23, UR4, !UP0 ;  /* 0x000000041708b287 */ /* 0x000fe4000c000000 */
[----:B------:R-:W-:Y:S03]  /*6390*/  @!UP3 UISETP.NE.AND UP0, UPT, UR10, 0x1, UPT ;  /* 0x000000010a00b88c */ /* 0x000fe6000bf05270 */
[----:B------:R-:W-:Y:S02]  /*63a0*/  @!UP3 UMOV UR6, UR7 ;  /* 0x000000070006bc82 */ /* 0x000fe40008000000 */
[----:B------:R-:W1:Y:S02]  /*63b0*/  @!UP3 LDCU UR4, c[0x0][0xc20] ;  /* 0x00018400ff04b7ac */ /* 0x000e640008000800 */
[----:B-1----:R-:W-:Y:S04]  /*63c0*/  @!UP3 USHF.R.U32.HI UR6, URZ, UR4, UR6 ;  /* 0x00000004ff06b299 */ /* 0x002fe80008011606 */
[----:B------:R-:W-:Y:S04]  /*63d0*/  @!UP3 USEL UR6, UR15, UR6, !UP0 ;  /* 0x000000060f06b287 */ /* 0x000fe8000c000000 */
[----:B------:R-:W-:Y:S02]  /*63e0*/  @!UP3 UIADD3 UR4, UPT, UPT, -UR8, UR6, URZ ;  /* 0x000000060804b290 */ /* 0x000fe4000fffe1ff */
[----:B------:R-:W-:Y:S02]  /*63f0*/  @!UP3 UIADD3 UR6, UPT, UPT, UR8, -UR6, URZ ;  /* 0x800000060806b290 */ /* 0x000fe4000fffe0ff */
[----:B------:R-:W-:Y:S02]  /*6400*/  @!UP3 UIMAD UR23, UR4, UR5, UR23 ;  /* 0x000000050417b2a4 */ /* 0x000fe4000f8e0217 */
[----:B------:R-:W-:Y:S01]  /*6410*/  @!UP3 UIMAD UR15, UR6, UR10, UR15 ;  /* 0x0000000a060fb2a4 */ /* 0x000fe2000f8e020f */
[----:B------:R-:W-:Y:S11]  /*6420*/  BRA.U UP4, `(.L_x_113) ;  /* 0x0000000104107547 */ /* 0x000ff6000b800000 */
[----:B------:R-:W-:Y:S04]  /*6430*/  MOV R2, UR55 ;  /* 0x0000003700027c02 */ /* 0x000fe80008000f00 */
[----:B------:R-:W-:Y:S04]  /*6440*/  SHF.L.U32 R2, R2, 0x1f, RZ ;  /* 0x0000001f02027819 */ /* 0x000fe800000006ff */
[----:B------:R-:W1:Y:S02]  /*6450*/  SYNCS.PHASECHK.TRANS64.TRYWAIT P2, [UR27+0x268], R2 ;  /* 0x00026802ff0075a7 */ /* 0x000e64000804111b */
[----:B-1----:R-:W-:Y:S05]  /*6460*/  @!P2 BRA `(.L_x_114) ;  /* 0x00000044005ca947 */ /* 0x002fea0003800000 */
.L_x_113:
[----:B------:R-:W-:Y:S05]  /*6470*/  BRA.U !UP6, `(.L_x_115) ;  /* 0x000000010e387547 */ /* 0x000fea000b800000 */
[----:B------:R-:W-:Y:S01]  /*6480*/  UPLOP3.LUT UP1, UPT, UPT, UPT, UP5, 0x80, 0x8 ;  /* 0x000000000008789c */ /* 0x000fe20003f2f050 */
[----:B-1----:R-:W-:Y:S01]  /*6490*/  HFMA2 R0, -RZ, RZ, 0, 5.9604644775390625e-08 ;  /* 0x00000001ff007431 */ /* 0x002fe200000001ff */
[----:B------:R-:W1:Y:S01]  /*64a0*/  LDCU.64 UR8, c[0x0][0x358] ;  /* 0x00006b00ff0877ac */ /* 0x000e620008000a00 */
[----:B------:R-:W-:Y:S03]  /*64b0*/  IMAD.MOV.U32 R45, RZ, RZ, 0x1 ;  /* 0x00000001ff2d7424 */ /* 0x000fe600078e00ff */
[----:B------:R-:W-:Y:S05]  /*64c0*/  PLOP3.LUT P2, PT, PT, PT, UP1, 0x80, 0x8 ;  /* 0x000000000008781c */ /* 0x000fea0003f4f018 */
[----:B------:R-:W3:Y:S01]  /*64d0*/  @UP1 LDCU.64 UR4, c[0x0][0x988] ;  /* 0x00013100ff0417ac */ /* 0x000ee20008000a00 */
[----:B------:R-:W-:Y:S07]  /*64e0*/  @UP1 UIMAD UR6, UR46, UR30, URZ ;  /* 0x0000001e2e0612a4 */ /* 0x000fee000f8e02ff */
[----:B------:R-:W-:Y:S01]  /*64f0*/  @!P2 PRMT R45, R0, 0x7610, R45 ;  /* 0x00007610002da816 */ /* 0x000fe2000000002d */
[----:B---3--:R-:W-:Y:S06]  /*6500*/  @UP1 UIMAD.WIDE UR4, UR6, 0x4, UR4 ;  /* 0x00000004060418a5 */ /* 0x008fec000f8e0204 */
[----:B-----5:R-:W-:Y:S01]  /*6510*/  IMAD.U32 R26, RZ, RZ, UR4 ;  /* 0x00000004ff1a7e24 */ /* 0x020fe2000f8e00ff */
[----:B------:R-:W-:Y:S04]  /*6520*/  MOV R27, UR5 ;  /* 0x00000005001b7c02 */ /* 0x000fe80008000f00 */
[----:B------:R-:W3:Y:S01]  /*6530*/  @!UP1 LDCU UR4, c[0x0][0x980] ;  /* 0x00013000ff0497ac */ /* 0x000ee20008000800 */
[----:B-1----:R4:W5:Y:S02]  /*6540*/  @P2 LDG.E R26, desc[UR8][R26.64] ;  /* 0x000000081a1a2981 */ /* 0x002964000c1e1900 */
[----:B---34-:R-:W-:Y:S07]  /*6550*/  @!P2 IMAD.U32 R26, RZ, RZ, UR4 ;  /* 0x00000004ff1aae24 */ /* 0x018fee000f8e00ff */
.L_x_115:
[----:B-----5:R-:W-:Y:S01]  /*6560*/  @!P1 FSETP.EQ.AND P3, PT, R26, RZ, PT ;  /* 0x000000ff1a00920b */ /* 0x020fe20003f62000 */
[----:B------:R-:W-:Y:S01]  /*6570*/  @!UPT UIADD3 URZ, UPT, UPT, URZ, URZ, URZ ;  /* 0x000000fffffff290 */ /* 0x000fe2000fffe0ff */
[----:B------:R-:W-:Y:S11]  /*6580*/  @!P1 BRA `(.L_x_116) ;  /* 0x0000000000149947 */ /* 0x000ff60003800000 */
[----:B------:R-:W-:Y:S02]  /*6590*/  LOP3.LUT P1, RZ, R45, 0xff, RZ, 0xc0, !PT ;  /* 0x000000ff2dff7812 */ /* 0x000fe4000782c0ff */
[----:B------:R-:W-:Y:S04]  /*65a0*/  PLOP3.LUT P3, PT, PT, PT, UP1, 0x80, 0x8 ;  /* 0x000000000008781c */ /* 0x000fe80003f6f018 */
[----:B------:R-:W-:Y:S07]  /*65b0*/  PLOP3.LUT P3, PT, P3, PT, PT, 0x8, 0x80 ;  /* 0x000000000080781c */ /* 0x000fee0001f6e170 */
[----:B------:R-:W-:Y:S11]  /*65c0*/  @P1 FSETP.EQ.AND P3, PT, R26, RZ, PT ;  /* 0x000000ff1a00120b */ /* 0x000ff60003f62000 */
[----:B------:R-:W-:Y:S02]  /*65d0*/  @!UPT UIADD3 URZ, UPT, UPT, URZ, URZ, URZ ;  /* 0x000000fffffff290 */ /* 0x000fe4000fffe0ff */
.L_x_116:
[----:B------:R-:W-:Y:S01]  /*65e0*/  ULEA UR17, UR29, UR27, 0x3 ;  /* 0x0000001b1d117291 */ /* 0x000fe2000f8e18ff */
[----:B------:R-:W-:Y:S01]  /*65f0*/  SHF.L.U32 R8, R10, 0x1f, RZ ;  /* 0x0000001f0a087819 */ /* 0x000fe200000006ff */
[----:B------:R-:W-:Y:S02]  /*6600*/  USHF.L.U32 UR11, UR44, 0x6, URZ ;  /* 0x000000062c0b7899 */ /* 0x000fe400080006ff */
[----:B------:R-:W-:Y:S02]  /*6610*/  UISETP.NE.AND UP0, UPT, UR40, 0x1, UPT ;  /* 0x000000012800788c */ /* 0x000fe4000bf05270 */
[----:B------:R-:W-:Y:S01]  /*6620*/  UIMAD.WIDE.U32 UR4, UR11, UR41, URZ ;  /* 0x000000290b0472a5 */ /* 0x000fe2000f8e00ff */
[----:B------:R-:W-:Y:S02]  /*6630*/  ELECT P2, URZ, PT ;  /* 0x0000000000ff782f */ /* 0x000fe40003840000 */
[----:B------:R-:W3:Y:S02]  /*6640*/  SYNCS.PHASECHK.TRANS64.TRYWAIT P1, [UR17+0x248], R8 ;  /* 0x00024808ff0075a7 */ /* 0x000ee40008021111 */
[----:B------:R-:W-:Y:S02]  /*6650*/  PLOP3.LUT P2, PT, P3, P2, PT, 0xf2, 0x2f ;  /* 0x00000000002f781c */ /* 0x000fe40001f45e72 */
[----:B------:R-:W-:Y:S02]  /*6660*/  UMOV UR4, UR5 ;  /* 0x0000000500047c82 */ /* 0x000fe40008000000 */
[----:B------:R-:W-:Y:S04]  /*6670*/  USHF.R.U32.HI UR4, URZ, UR42, UR4 ;  /* 0x0000002aff047299 */ /* 0x000fe80008011604 */
[----:B------:R-:W-:Y:S02]  /*6680*/  USEL UR12, UR11, UR4, !UP0 ;  /* 0x000000040b0c7287 */ /* 0x000fe4000c000000 */
[----:B------:R-:W-:Y:S02]  /*6690*/  UISETP.NE.AND UP0, UPT, UR43, 0x1, UPT ;  /* 0x000000012b00788c */ /* 0x000fe4000bf05270 */
[----:B------:R-:W-:Y:S02]  /*66a0*/  UIMAD.WIDE.U32 UR4, UR12, UR48, URZ ;  /* 0x000000300c0472a5 */ /* 0x000fe4000f8e00ff */
[----:B------:R-:W-:Y:S01]  /*66b0*/  UIADD3 UR6, UPT, UPT, -UR12, URZ, URZ ;  /* 0x000000ff0c067290 */ /* 0x000fe2000fffe1ff */
[----:B-1----:R-:W-:Y:S03]  /*66c0*/  @!P2 IMAD.MOV.U32 R0, RZ, 0x20, RZ ;  /* 0x00000020ff00a824 */ /* 0x002fe600078e00ff */
[----:B------:R-:W-:Y:S01]  /*66d0*/  UIMAD UR11, UR40, UR6, UR11 ;  /* 0x00000006280b72a4 */ /* 0x000fe2000f8e020b */
[----:B------:R-:W-:Y:S01]  /*66e0*/  @!P2 IMAD.MOV.U32 R0, RZ, 0x400, R0 ;  /* 0x00000400ff00a824 */ /* 0x000fe200078e0000 */
[----:B------:R-:W-:Y:S02]  /*66f0*/  UMOV UR4, UR5 ;  /* 0x0000000500047c82 */ /* 0x000fe40008000000 */
[----:B------:R-:W-:Y:S04]  /*6700*/  USHF.R.U32.HI UR4, URZ, UR49, UR4 ;  /* 0x00000031ff047299 */ /* 0x000fe80008011604 */
[----:B------:R-:W-:Y:S02]  /*6710*/  USEL UR13, UR12, UR4, !UP0 ;  /* 0x000000040c0d7287 */ /* 0x000fe4000c000000 */
[----:B------:R-:W-:Y:S02]  /*6720*/  UISETP.NE.AND UP0, UPT, UR50, 0x1, UPT ;  /* 0x000000013200788c */ /* 0x000fe4000bf05270 */
[----:B------:R-:W-:Y:S07]  /*6730*/  UIMAD.WIDE.U32 UR4, UR13, UR51, URZ ;  /* 0x000000330d0472a5 */ /* 0x000fee000f8e00ff */
[----:B------:R-:W-:Y:S02]  /*6740*/  UMOV UR4, UR5 ;  /* 0x0000000500047c82 */ /* 0x000fe40008000000 */
[----:B------:R-:W-:Y:S04]  /*6750*/  USHF.R.U32.HI UR4, URZ, UR53, UR4 ;  /* 0x00000035ff047299 */ /* 0x000fe80008011604 */
[----:B------:R-:W-:Y:S02]  /*6760*/  USEL UR14, UR13, UR4, !UP0 ;  /* 0x000000040d0e7287 */ /* 0x000fe4000c000000 */
[----:B------:R-:W-:Y:S02]  /*6770*/  UIADD3 UR4, UPT, UPT, -UR13, URZ, URZ ;  /* 0x000000ff0d047290 */ /* 0x000fe4000fffe1ff */
[----:B------:R-:W-:Y:S02]  /*6780*/  UIADD3 UR5, UPT, UPT, -UR14, URZ, URZ ;  /* 0x000000ff0e057290 */ /* 0x000fe4000fffe1ff */
[----:B------:R-:W-:Y:S02]  /*6790*/  UIMAD UR12, UR43, UR4, UR12 ;  /* 0x000000042b0c72a4 */ /* 0x000fe4000f8e020c */
[----:B------:R-:W-:Y:S01]  /*67a0*/  UIMAD UR13, UR50, UR5, UR13 ;  /* 0x00000005320d72a4 */ /* 0x000fe2000f8e020d */
[----:B---3--:R-:W-:Y:S11]  /*67b0*/  @!P1 BRA `(.L_x_117) ;  /* 0x0000004000a09947 */ /* 0x008ff60003800000 */
.L_x_249:
[----:B------:R-:W3:Y:S01]  /*67c0*/  S2UR UR22, SR_CgaCtaId ;  /* 0x00000000001679c3 */ /* 0x000ee20000008800 */
[----:B------:R-:W-:Y:S01]  /*67d0*/  @!P2 R2UR UR5, R0 ;  /* 0x000000000005a2ca */ /* 0x000fe200000e0000 */
[----:B------:R-:W-:Y:S01]  /*67e0*/  VOTEU.ALL UP0, P2 ;  /* 0x0000000000ff7886 */ /* 0x000fe20001000000 */
[----:B-1----:R-:W-:Y:S02]  /*67f0*/  @!P2 IADD3 R2, P1, PT, R12, 0x680, RZ ;  /* 0x000006800c02a810 */ /* 0x002fe40007f3e0ff */
[----:B------:R-:W-:Y:S02]  /*6800*/  @P0 SHF.R.U32.HI R4, RZ, 0x10, R5 ;  /* 0x00000010ff040819 */ /* 0x000fe40000011605 */
[----:B------:R-:W-:Y:S01]  /*6810*/  @!P2 R2UR UR6, R2 ;  /* 0x000000000206a2ca */ /* 0x000fe200000e0000 */
[----:B------:R-:W-:Y:S01]  /*6820*/  @!P2 IMAD.X R0, RZ, RZ, R13, P1 ;  /* 0x000000ffff00a224 */ /* 0x000fe200008e060d */
[----:B------:R-:W-:Y:S01]  /*6830*/  @!UP0 ULEA UR4, UR29, UR27, 0xc ;  /* 0x0000001b1d048291 */ /* 0x000fe2000f8e60ff */
[----:B------:R-:W-:Y:S01]  /*6840*/  @P0 R2UR UR46, R4 ;  /* 0x00000000042e02ca */ /* 0x000fe200000e0000 */
[----:B------:R-:W-:Y:S02]  /*6850*/  @!UP0 UIADD3 UR21, UPT, UPT, UR19, 0x20, URZ ;  /* 0x0000002013158890 */ /* 0x000fe4000fffe0ff */
[----:B------:R-:W-:Y:S02]  /*6860*/  @!UP0 UIADD3 UR8, UPT, UPT, UR4, 0x300, URZ ;  /* 0x0000030004088890 */ /* 0x000fe4000fffe0ff */
[----:B------:R-:W-:Y:S01]  /*6870*/  @!UP0 UPRMT UR16, UR5, 0x5410, URZ ;  /* 0x0000541005108896 */ /* 0x000fe200080000ff */
[----:B------:R-:W-:Y:S01]  /*6880*/  @!P2 R2UR UR5, R0 ;  /* 0x000000000005a2ca */ /* 0x000fe200000e0000 */
[----:B------:R-:W-:Y:S01]  /*6890*/  @!UP0 UIADD3 UR18, UPT, UPT, UR4, 0xb00, URZ ;  /* 0x00000b0004128890 */ /* 0x000fe2000fffe0ff */
[----:B------:R-:W-:Y:S01]  /*68a0*/  @!P2 IMAD.MOV.U32 R0, RZ, RZ, 0x1000 ;  /* 0x00001000ff00a424 */ /* 0x000fe200078e00ff */
[----:B------:R-:W-:Y:S01]  /*68b0*/  UIADD3 UR4, UPT, UPT, UR29, 0x1, URZ ;  /* 0x000000011d047890 */ /* 0x000fe2000fffe0ff */
[----:B------:R-:W-:Y:S03]  /*68c0*/  IMAD.U32 R14, RZ, RZ, UR6 ;  /* 0x00000006ff0e7e24 */ /* 0x000fe6000f8e00ff */
[----:B------:R-:W-:Y:S02]  /*68d0*/  UISETP.NE.AND UP0, UPT, UR4, 0x3, UPT ;  /* 0x000000030400788c */ /* 0x000fe4000bf05270 */
[----:B------:R-:W-:Y:S02]  /*68e0*/  @!P2 R2UR UR6, R14 ;  /* 0x000000000e06a2ca */ /* 0x000fe400000e0000 */
[----:B------:R-:W-:Y:S02]  /*68f0*/  USEL UR4, UR4, URZ, UP0 ;  /* 0x000000ff04047287 */ /* 0x000fe40008000000 */
[----:B------:R-:W-:Y:S01]  /*6900*/  IMAD.U32 R15, RZ, RZ, UR5 ;  /* 0x00000005ff0f7e24 */ /* 0x000fe2000f8e00ff */
[----:B------:R-:W-:Y:S02]  /*6910*/  USEL UR20, URZ, 0x1, UP0 ;  /* 0x00000001ff147887 */ /* 0x000fe40008000000 */
[----:B------:R-:W-:Y:S02]  /*6920*/  UIADD3 UR5, UPT, UPT, UR17, 0x230, URZ ;  /* 0x0000023011057890 */ /* 0x000fe4000fffe0ff */
[----:B------:R-:W-:Y:S01]  /*6930*/  @!P2 R2UR UR7, R15 ;  /* 0x000000000f07a2ca */ /* 0x000fe200000e0000 */
[----:B------:R-:W-:Y:S01]  /*6940*/  VOTEU.ALL UP0, P2 ;  /* 0x0000000000ff7886 */ /* 0x000fe20001000000 */
[----:B------:R-:W-:Y:S04]  /*6950*/  LOP3.LUT R10, R10, UR20, RZ, 0x3c, !PT ;  /* 0x000000140a0a7c12 */ /* 0x000fe8000f8e3cff */
[----:B------:R-:W-:Y:S01]  /*6960*/  @!UP0 UMOV UR9, UR5 ;  /* 0x0000000500098c82 */ /* 0x000fe20008000000 */
[----:B------:R-:W-:Y:S01]  /*6970*/  @!UP0 UMOV UR10, UR19 ;  /* 0x00000013000a8c82 */ /* 0x000fe20008000000 */
[----:B------:R-:W-:Y:S05]  /*6980*/  SHF.L.U32 R2, R10, 0x1f, RZ ;  /* 0x0000001f0a027819 */ /* 0x000fea00000006ff */
[----:B------:R1:W-:Y:S01]  /*6990*/  @!UP0 UTMALDG.5D.IM2COL [UR8], [UR6], UR16 ;  /* 0x00000008060083b4 */ /* 0x0003e20008060010 */
[----:B------:R-:W-:Y:S05]  /*69a0*/  VOTEU.ALL UP0, P2 ;  /* 0x0000000000ff7886 */ /* 0x000fea0001000000 */
[----:B-1----:R-:W-:Y:S01]  /*69b0*/  @!UP0 UMOV UR8, UR18 ;  /* 0x0000001200088c82 */ /* 0x002fe20008000000 */
[----:B------:R-:W-:Y:S01]  /*69c0*/  @!UP0 UMOV UR9, UR5 ;  /* 0x0000000500098c82 */ /* 0x000fe20008000000 */
[----:B------:R-:W-:Y:S01]  /*69d0*/  @!UP0 UMOV UR10, UR21 ;  /* 0x00000015000a8c82 */ /* 0x000fe20008000000 */
[----:B---3--:R-:W-:Y:S01]  /*69e0*/  UPRMT UR5, UR22, 0x654, UR5 ;  /* 0x0000065416057896 */ /* 0x008fe20008000005 */
[----:B------:R1:W-:Y:S01]  /*69f0*/  @!UP0 UTMALDG.5D.IM2COL [UR8], [UR6], UR16 ;  /* 0x00000008060083b4 */ /* 0x0003e20008060010 */
[----:B------:R3:W-:Y:S07]  /*6a00*/  @!P2 SYNCS.ARRIVE.TRANS64.RED.A0TR RZ, [UR17+0x230], R0 ;  /* 0x00023000ffffa9a7 */ /* 0x0007ee0008300411 */
[----:B------:R-:W-:Y:S01]  /*6a10*/  SYNCS.ARRIVE.TRANS64.RED.A1T0 RZ, [UR5], RZ ;  /* 0x000000ffffff79a7 */ /* 0x000fe20008100405 */
[----:B-1----:R-:W-:Y:S09]  /*6a20*/  ULEA UR6, UR4, UR27, 0x3 ;  /* 0x0000001b04067291 */ /* 0x002ff2000f8e18ff */
[----:B------:R-:W1:Y:S02]  /*6a30*/  SYNCS.PHASECHK.TRANS64.TRYWAIT P1, [UR6+0x248], R2 ;  /* 0x00024802ff0075a7 */ /* 0x000e640008021106 */
[----:B-1-3--:R-:W-:Y:S05]  /*6a40*/  @!P1 BRA `(.L_x_118) ;  /* 0x0000004000149947 */ /* 0x00afea0003800000 */
.L_x_251:
[----:B------:R-:W-:Y:S01]  /*6a50*/  UIADD3 UR5, UPT, UPT, UR4, 0x1, URZ ;  /* 0x0000000104057890 */ /* 0x000fe2000fffe0ff */
[----:B-1----:R-:W-:Y:S01]  /*6a60*/  @!P2 IMAD.MOV.U32 R0, RZ, 0x20, RZ ;  /* 0x00000020ff00a824 */ /* 0x002fe200078e00ff */
[----:B------:R-:W-:Y:S01]  /*6a70*/  UIADD3 UR17, UPT, UPT, UR6, 0x230, URZ ;  /* 0x0000023006117890 */ /* 0x000fe2000fffe0ff */
[----:B------:R-:W1:Y:S01]  /*6a80*/  S2UR UR56, SR_CgaCtaId ;  /* 0x00000000003879c3 */ /* 0x000e620000008800 */
[----:B------:R-:W-:Y:S01]  /*6a90*/  UISETP.NE.AND UP0, UPT, UR5, 0x3, UPT ;  /* 0x000000030500788c */ /* 0x000fe2000bf05270 */
[----:B------:R-:W-:Y:S01]  /*6aa0*/  @!P2 IMAD.MOV.U32 R0, RZ, 0x400, R0 ;  /* 0x00000400ff00a824 */ /* 0x000fe200078e0000 */
[----:B------:R-:W-:Y:S01]  /*6ab0*/  UPLOP3.LUT UP4, UPT, UPT, UPT, UPT, 0x80, 0x8 ;  /* 0x000000000008789c */ /* 0x000fe20003f8f070 */
[----:B------:R-:W-:Y:S01]  /*6ac0*/  @!P2 IADD3 R2, P0, PT, R12, 0x680, RZ ;  /* 0x000006800c02a810 */ /* 0x000fe20007f1e0ff */
[----:B------:R-:W-:Y:S01]  /*6ad0*/  USEL UR29, UR5, URZ, UP0 ;  /* 0x000000ff051d7287 */ /* 0x000fe20008000000 */
[----:B------:R-:W-:Y:S01]  /*6ae0*/  R2UR UR54, R47 ;  /* 0x000000002f3672ca */ /* 0x000fe200000e0000 */
[----:B------:R-:W-:Y:S01]  /*6af0*/  USEL UR28, URZ, 0x1, UP0 ;  /* 0x00000001ff1c7887 */ /* 0x000fe20008000000 */
[----:B------:R-:W-:Y:S01]  /*6b00*/  @!P2 R2UR UR5, R0 ;  /* 0x000000000005a2ca */ /* 0x000fe200000e0000 */
[----:B------:R-:W-:Y:S01]  /*6b10*/  UMOV UR20, UR12 ;  /* 0x0000000c00147c82 */ /* 0x000fe20008000000 */
[----:B------:R-:W-:Y:S01]  /*6b20*/  UMOV UR21, UR13 ;  /* 0x0000000d00157c82 */ /* 0x000fe20008000000 */
[----:B------:R-:W-:Y:S01]  /*6b30*/  UMOV UR22, UR14 ;  /* 0x0000000e00167c82 */ /* 0x000fe20008000000 */
[----:B------:R-:W-:Y:S01]  /*6b40*/  VOTEU.ALL UP0, P2 ;  /* 0x0000000000ff7886 */ /* 0x000fe20001000000 */
[----:B------:R-:W-:Y:S01]  /*6b50*/  @!P2 IMAD.X R0, RZ, RZ, R13, P0 ;  /* 0x000000ffff00a224 */ /* 0x000fe200000e060d */
[----:B------:R-:W-:Y:S01]  /*6b60*/  UMOV UR9, UR17 ;  /* 0x0000001100097c82 */ /* 0x000fe20008000000 */
[----:B------:R-:W-:Y:S02]  /*6b70*/  R2UR UR44, R48 ;  /* 0x00000000302c72ca */ /* 0x000fe400000e0000 */
[----:B------:R-:W-:Y:S01]  /*6b80*/  @!UP0 ULEA UR4, UR4, UR27, 0xc ;  /* 0x0000001b04048291 */ /* 0x000fe2000f8e60ff */
[----:B------:R-:W-:Y:S01]  /*6b90*/  LOP3.LUT R9, R9, 0x1, RZ, 0x3c, !PT ;  /* 0x0000000109097812 */ /* 0x000fe200078e3cff */
[----:B------:R-:W-:Y:S01]  /*6ba0*/  @!UP0 UIADD3 UR18, UPT, UPT, UR19, 0x10, URZ ;  /* 0x0000001013128890 */ /* 0x000fe2000fffe0ff */
[----:B------:R-:W-:Y:S01]  /*6bb0*/  LOP3.LUT R10, R10, UR28, RZ, 0x3c, !PT ;  /* 0x0000001c0a0a7c12 */ /* 0x000fe2000f8e3cff */
[----:B------:R-:W-:Y:S02]  /*6bc0*/  @!UP0 UIADD3 UR16, UPT, UPT, UR4, 0x300, URZ ;  /* 0x0000030004108890 */ /* 0x000fe4000fffe0ff */
[----:B------:R-:W-:Y:S01]  /*6bd0*/  @!UP0 UIADD3 UR8, UPT, UPT, UR4, 0xb00, URZ ;  /* 0x00000b0004088890 */ /* 0x000fe2000fffe0ff */
[----:B------:R-:W-:Y:S01]  /*6be0*/  @!P2 R2UR UR4, R0 ;  /* 0x000000000004a2ca */ /* 0x000fe200000e0000 */
[----:B------:R-:W-:Y:S01]  /*6bf0*/  @!UP0 UPRMT UR7, UR5, 0x5410, URZ ;  /* 0x0000541005078896 */ /* 0x000fe200080000ff */
[----:B------:R-:W-:Y:S01]  /*6c00*/  @!P2 R2UR UR5, R2 ;  /* 0x000000000205a2ca */ /* 0x000fe200000e0000 */
[----:B------:R-:W-:Y:S01]  /*6c10*/  @!UP0 UIADD3 UR10, UPT, UPT, UR19, 0x30, URZ ;  /* 0x00000030130a8890 */ /* 0x000fe2000fffe0ff */
[----:B------:R-:W-:Y:S02]  /*6c20*/  VOTEU.ALL UP0, P2 ;  /* 0x0000000000ff7886 */ /* 0x000fe40001000000 */
[----:B------:R-:W-:Y:S01]  /*6c30*/  UMOV UR19, UR11 ;  /* 0x0000000b00137c82 */ /* 0x000fe20008000000 */
[----:B------:R-:W-:Y:S06]  /*6c40*/  UIADD3 UR44, UPT, UPT, UR23, UR44, URZ ;  /* 0x0000002c172c7290 */ /* 0x000fec000fffe0ff */
[----:B------:R-:W-:Y:S02]  /*6c50*/  IMAD.U32 R5, RZ, RZ, UR4 ;  /* 0x00000004ff057e24 */ /* 0x000fe4000f8e00ff */
[----:B------:R-:W-:Y:S03]  /*6c60*/  IMAD.U32 R4, RZ, RZ, UR5 ;  /* 0x00000005ff047e24 */ /* 0x000fe6000f8e00ff */
[----:B------:R-:W-:Y:S02]  /*6c70*/  @!P2 R2UR UR5, R5 ;  /* 0x000000000505a2ca */ /* 0x000fe400000e0000 */
[----:B------:R-:W-:Y:S11]  /*6c80*/  @!P2 R2UR UR4, R4 ;  /* 0x000000000404a2ca */ /* 0x000ff600000e0000 */
[----:B------:R-:W-:Y:S02]  /*6c90*/  @!UPT UIADD3 URZ, UPT, UPT, URZ, URZ, URZ ;  /* 0x000000fffffff290 */ /* 0x000fe4000fffe0ff */
[----:B------:R3:W-:Y:S01]  /*6ca0*/  @!UP0 UTMALDG.5D.IM2COL [UR16], [UR4], UR7 ;  /* 0x00000010040083b4 */ /* 0x0007e20008060007 */
[----:B------:R-:W-:Y:S05]  /*6cb0*/  VOTEU.ALL UP0, P2 ;  /* 0x0000000000ff7886 */ /* 0x000fea0001000000 */
[----:B------:R1:W-:Y:S01]  /*6cc0*/  @!UP0 UTMALDG.5D.IM2COL [UR8], [UR4], UR7 ;  /* 0x00000008040083b4 */ /* 0x0003e20008060007 */
[----:B------:R4:W-:Y:S01]  /*6cd0*/  @!P2 SYNCS.ARRIVE.TRANS64.RED.A0TR RZ, [UR6+0x230], R3 ;  /* 0x00023003ffffa9a7 */ /* 0x0009e20008300406 */
[----:B---3--:R-:W-:Y:S02]  /*6ce0*/  UIADD3 UR19, UPT, UPT, UR15, UR54, URZ ;  /* 0x000000360f137290 */ /* 0x008fe4000fffe0ff */
[----:B-1----:R-:W-:Y:S09]  /*6cf0*/  UPRMT UR4, UR56, 0x654, UR17 ;  /* 0x0000065438047896 */ /* 0x002ff20008000011 */
[----:B------:R-:W-:Y:S01]  /*6d00*/  SYNCS.ARRIVE.TRANS64.RED.A1T0 RZ, [UR4], RZ ;  /* 0x000000ffffff79a7 */ /* 0x000fe20008100404 */
[----:B------:R-:W-:Y:S05]  /*6d10*/  BRA.U UP2, `(.L_x_119) ;  /* 0xfffffff102507547 */ /* 0x000fea000b83ffff */
[----:B------:R-:W-:Y:S01]  /*6d20*/  UIADD3 UR27, UPT, UPT, UR27, 0x248, URZ ;  /* 0x000002481b1b7890 */ /* 0x000fe2000fffe0ff */
[----:B------:R-:W-:-:S03]  /*6d30*/  SHF.L.U32 R2, R10, 0x1f, RZ ;  /* 0x0000001f0a027819 */ /* 0x000fc600000006ff */
[----:B------:R-:W-:-:S09]  /*6d40*/  ULEA UR4, UR29, UR27, 0x3 ;  /* 0x0000001b1d047291 */ /* 0x000fd2000f8e18ff */
[----:B------:R-:W1:Y:S02]  /*6d50*/  SYNCS.PHASECHK.TRANS64.TRYWAIT P0, [UR4], R2 ;  /* 0x00000002ff0075a7 */ /* 0x000e640008001104 */
[----:B-1----:R-:W-:Y:S05]  /*6d60*/  @!P0 BRA `(.L_x_120) ;  /* 0x0000003c00648947 */ /* 0x002fea0003800000 */
.L_x_253:
[----:B------:R-:W-:-:S04]  /*6d70*/  UIADD3 UR4, UPT, UPT, UR29, 0x1, URZ ;  /* 0x000000011d047890 */ /* 0x000fc8000fffe0ff */
[----:B------:R-:W-:-:S04]  /*6d80*/  UISETP.NE.AND UP0, UPT, UR4, 0x3, UPT ;  /* 0x000000030400788c */ /* 0x000fc8000bf05270 */
[----:B------:R-:W-:Y:S02]  /*6d90*/  USEL UR6, URZ, 0x1, UP0 ;  /* 0x00000001ff067887 */ /* 0x000fe40008000000 */
[----:B------:R-:W-:-:S04]  /*6da0*/  USEL UR4, UR4, URZ, UP0 ;  /* 0x000000ff04047287 */ /* 0x000fc80008000000 */
[----:B------:R-:W-:Y:S01]  /*6db0*/  ULEA UR5, UR4, UR27, 0x3 ;  /* 0x0000001b04057291 */ /* 0x000fe2000f8e18ff */
[----:B------:R-:W-:-:S04]  /*6dc0*/  LOP3.LUT R10, R10, UR6, RZ, 0x3c, !PT ;  /* 0x000000060a0a7c12 */ /* 0x000fc8000f8e3cff */
[----:B-1----:R-:W-:-:S04]  /*6dd0*/  SHF.L.U32 R2, R10, 0x1f, RZ ;  /* 0x0000001f0a027819 */ /* 0x002fc800000006ff */
[----:B------:R-:W1:Y:S02]  /*6de0*/  SYNCS.PHASECHK.TRANS64.TRYWAIT P0, [UR5], R2 ;  /* 0x00000002ff0075a7 */ /* 0x000e640008001105 */
[----:B-1----:R-:W-:Y:S05]  /*6df0*/  @!P0 BRA `(.L_x_121) ;  /* 0x0000003c00588947 */ /* 0x002fea0003800000 */
.L_x_255:
[----:B------:R-:W-:-:S04]  /*6e00*/  UIADD3 UR4, UPT, UPT, UR4, 0x1, URZ ;  /* 0x0000000104047890 */ /* 0x000fc8000fffe0ff */
[----:B------:R-:W-:-:S04]  /*6e10*/  UISETP.NE.AND UP0, UPT, UR4, 0x3, UPT ;  /* 0x000000030400788c */ /* 0x000fc8000bf05270 */
[----:B------:R-:W-:Y:S02]  /*6e20*/  USEL UR5, URZ, 0x1, UP0 ;  /* 0x00000001ff057887 */ /* 0x000fe40008000000 */
[----:B------:R-:W-:-:S04]  /*6e30*/  USEL UR4, UR4, URZ, UP0 ;  /* 0x000000ff04047287 */ /* 0x000fc80008000000 */
[----:B------:R-:W-:Y:S01]  /*6e40*/  ULEA UR4, UR4, UR27, 0x3 ;  /* 0x0000001b04047291 */ /* 0x000fe2000f8e18ff */
[----:B-1----:R-:W-:-:S04]  /*6e50*/  LOP3.LUT R2, R10, UR5, RZ, 0x3c, !PT ;  /* 0x000000050a027c12 */ /* 0x002fc8000f8e3cff */
[----:B------:R-:W-:Y:S01]  /*6e60*/  SHF.L.U32 R2, R2, 0x1f, RZ ;  /* 0x0000001f02027819 */ /* 0x000fe200000006ff */
[----:B------:R-:W-:-:S07]  /*6e70*/  IMAD.U32 R0, RZ, RZ, UR4 ;  /* 0x00000004ff007e24 */ /* 0x000fce000f8e00ff */
.L_x_122:
[----:B-1----:R1:W3:Y:S02]  /*6e80*/  SYNCS.PHASECHK.TRANS64.TRYWAIT P0, [R0+URZ], R2 ;  /* 0x00000002000075a7 */ /* 0x0022e400080011ff */
[----:B---3--:R-:W-:Y:S05]  /*6e90*/  @!P0 NANOSLEEP.SYNCS 0x989680 ;  /* 0x009896800000895d */ /* 0x008fea0003900000 */
[----:B------:R-:W3:Y:S02]  /*6ea0*/  @!P0 SYNCS.PHASECHK.TRANS64 P0, [R0+URZ], R2 ;  /* 0x00000002000085a7 */ /* 0x000ee400080010ff */
[----:B--23--:R-:W-:Y:S05]  /*6eb0*/  @P0 EXIT ;  /* 0x000000000000094d */ /* 0x00cfea0003800000 */
[----:B------:R-:W-:Y:S05]  /*6ec0*/  BRA `(.L_x_122) ;  /* 0xfffffffc00ec7947 */ /* 0x000fea000383ffff */
.L_x_110:
[----:B------:R-:W-:-:S06]  /*6ed0*/  UISETP.GE.AND UP0, UPT, UR18, 0x4, UPT ;  /* 0x000000041200788c */ /* 0x000fcc000bf06270 */
[----:B------:R-:W-:-:S13]  /*6ee0*/  PLOP3.LUT P0, PT, PT, PT, UP0, 0x80, 0x8 ;  /* 0x000000000008781c */ /* 0x000fda0003f0f008 */
[----:B-1----:R-:W-:Y:S05]  /*6ef0*/  @!P0 EXIT ;  /* 0x000000000000894d */ /* 0x002fea0003800000 */
[----:B------:R-:W1:Y:S08]  /*6f00*/  S2UR UR4, SR_CgaCtaId ;  /* 0x00000000000479c3 */ /* 0x000e700000008800 */
[----:B------:R-:W-:Y:S01]  /*6f10*/  BAR.SYNC.DEFER_BLOCKING 0x6, 0xa0 ;  /* 0x0182800000007b1d */ /* 0x000fe20000010000 */
[----:B------:R-:W-:Y:S01]  /*6f20*/  IMAD.SHL.U32 R44, R53, 0x10, RZ ;  /* 0x00000010352c7824 */ /* 0x000fe200078e00ff */
[----:B------:R-:W-:Y:S01]  /*6f30*/  CS2R R50, SRZ ;  /* 0x0000000000327805 */ /* 0x000fe2000001ff00 */
[----:B------:R-:W-:-:S02]  /*6f40*/  IMAD.SHL.U32 R0, R46, 0x200, RZ ;  /* 0x000002002e007824 */ /* 0x000fc400078e00ff */
[C---:B------:R-:W-:Y:S01]  /*6f50*/  IMAD.SHL.U32 R4, R53.reuse, 0x2, RZ ;  /* 0x0000000235047824 */ /* 0x040fe200078e00ff */
[----:B------:R-:W-:Y:S02]  /*6f60*/  UMOV UR45, 0x400 ;  /* 0x00000400002d7882 */ /* 0x000fe40000000000 */
[----:B------:R-:W2:Y:S01]  /*6f70*/  LDC.64 R42, c[0x0][0x9b0] ;  /* 0x00026c00ff2a7b82 */ /* 0x000ea20000000a00 */
[C---:B------:R-:W-:Y:S01]  /*6f80*/  LOP3.LUT R52, R44.reuse, 0x5b0, RZ, 0xc0, !PT ;  /* 0x000005b02c347812 */ /* 0x040fe200078ec0ff */
[----:B------:R-:W-:Y:S01]  /*6f90*/  IMAD.U32 R23, R53, 0x10000, RZ ;  /* 0x0001000035177824 */ /* 0x000fe200078e00ff */
[----:B------:R-:W-:Y:S01]  /*6fa0*/  LOP3.LUT R5, R44, 0x40, RZ, 0xc0, !PT ;  /* 0x000000402c057812 */ /* 0x000fe200078ec0ff */
[----:B------:R-:W-:Y:S01]  /*6fb0*/  IMAD.MOV.U32 R22, RZ, RZ, RZ ;  /* 0x000000ffff167224 */ /* 0x000fe200078e00ff */
[----:B------:R-:W-:Y:S01]  /*6fc0*/  LOP3.LUT R52, R52, 0x200, R0, 0xf8, !PT ;  /* 0x0000020034347812 */ /* 0x000fe200078ef800 */
[----:B------:R-:W-:Y:S01]  /*6fd0*/  IMAD.SHL.U32 R0, R46, 0x200000, RZ ;  /* 0x002000002e007824 */ /* 0x000fe200078e00ff */
[----:B------:R-:W-:Y:S01]  /*6fe0*/  LOP3.LUT P0, RZ, R44, 0x40, RZ, 0xc0, !PT ;  /* 0x000000402cff7812 */ /* 0x000fe2000780c0ff */
[----:B------:R-:W3:Y:S01]  /*6ff0*/  LDC.64 R40, c[0x0][0x9a8] ;  /* 0x00026a00ff287b82 */ /* 0x000ee20000000a00 */
[----:B------:R-:W-:Y:S01]  /*7000*/  LOP3.LUT R4, R5, 0x8, R4, 0xf8, !PT ;  /* 0x0000000805047812 */ /* 0x000fe200078ef804 */
[----:B------:R-:W4:Y:S01]  /*7010*/  LDCU UR59, c[0x0][0x370] ;  /* 0x00006e00ff3b77ac */ /* 0x000f220008000800 */
[----:B------:R-:W-:-:S02]  /*7020*/  LOP3.LUT R0, R0, 0x200000, RZ, 0xc0, !PT ;  /* 0x0020000000007812 */ /* 0x000fc400078ec0ff */
[----:B------:R-:W-:Y:S01]  /*7030*/  LOP3.LUT R52, R52, R4, RZ, 0xfc, !PT ;  /* 0x0000000434347212 */ /* 0x000fe200078efcff */
[----:B------:R-:W2:Y:S01]  /*7040*/  LDCU UR42, c[0x0][0xc0c] ;  /* 0x00018180ff2a77ac */ /* 0x000ea20008000800 */
[----:B------:R-:W-:Y:S02]  /*7050*/  LOP3.LUT R23, R0, 0x400000, R23, 0xf8, !PT ;  /* 0x0040000000177812 */ /* 0x000fe400078ef817 */
[----:B------:R-:W-:Y:S01]  /*7060*/  P2R R0, PR, RZ, 0x1 ;  /* 0x00000001ff007803 */ /* 0x000fe20000000000 */
[----:B-1----:R-:W-:Y:S01]  /*7070*/  ULEA UR45, UR4, UR45, 0x18 ;  /* 0x0000002d042d7291 */ /* 0x002fe2000f8ec0ff */
[----:B------:R-:W-:Y:S01]  /*7080*/  LOP3.LUT R53, R53, 0x60, RZ, 0xc0, !PT ;  /* 0x0000006035357812 */ /* 0x000fe200078ec0ff */
[----:B------:R-:W1:Y:S02]  /*7090*/  LDCU UR38, c[0x0][0xc30] ;  /* 0x00018600ff2677ac */ /* 0x000e640008000800 */
[----:B------:R-:W-:Y:S01]  /*70a0*/  UIADD3 UR4, UPT, UPT, UR45, 0x300, URZ ;  /* 0x000003002d047890 */ /* 0x000fe2000fffe0ff */
[----:B------:R-:W1:Y:S04]  /*70b0*/  LDCU.64 UR56, c[0x0][0x988] ;  /* 0x00013100ff3877ac */ /* 0x000e680008000a00 */
[----:B------:R-:W4:Y:S01]  /*70c0*/  LDS R2, [UR45+0x2c0] ;  /* 0x0002c02dff027984 */ /* 0x000f220008000800 */
[----:B------:R-:W-:Y:S01]  /*70d0*/  IMAD.U32 R0, RZ, RZ, UR4 ;  /* 0x00000004ff007e24 */ /* 0x000fe2000f8e00ff */
[----:B------:R-:W1:Y:S01]  /*70e0*/  LDCU.64 UR40, c[0x0][0xc28] ;  /* 0x00018500ff2877ac */ /* 0x000e620008000a00 */
[----:B------:R-:W1:Y:S01]  /*70f0*/  LDCU.64 UR62, c[0x0][0x990] ;  /* 0x00013200ff3e77ac */ /* 0x000e620008000a00 */
[----:B------:R-:W1:Y:S01]  /*7100*/  LDCU.128 UR52, c[0x0][0xc10] ;  /* 0x00018200ff3477ac */ /* 0x000e620008000c00 */
[----:B------:R-:W1:Y:S01]  /*7110*/  LDCU UR58, c[0x0][0x374] ;  /* 0x00006e80ff3a77ac */ /* 0x000e620008000800 */
[----:B------:R-:W-:Y:S01]  /*7120*/  UMOV UR51, 0x1 ;  /* 0x0000000100337882 */ /* 0x000fe20000000000 */
[----:B------:R-:W-:Y:S01]  /*7130*/  UMOV UR48, URZ ;  /* 0x000000ff00307c82 */ /* 0x000fe20008000000 */
[----:B------:R-:W-:Y:S01]  /*7140*/  UMOV UR50, URZ ;  /* 0x000000ff00327c82 */ /* 0x000fe20008000000 */
[----:B------:R-:W-:Y:S01]  /*7150*/  UMOV UR49, URZ ;  /* 0x000000ff00317c82 */ /* 0x000fe20008000000 */
[C---:B----4-:R-:W-:Y:S01]  /*7160*/  VIADD R3, R2.reuse, 0x20 ;  /* 0x0000002002037836 */ /* 0x050fe20000000000 */
[----:B------:R-:W-:-:S04]  /*7170*/  LOP3.LUT R2, R2, 0xffff, RZ, 0xc0, !PT ;  /* 0x0000ffff02027812 */ /* 0x000fc800078ec0ff */
[----:B------:R-:W-:-:S05]  /*7180*/  LOP3.LUT R3, R3, 0xffff, RZ, 0xc0, !PT ;  /* 0x0000ffff03037812 */ /* 0x000fca00078ec0ff */
[----:B-123--:R4:W-:Y:S02]  /*7190*/  STL.64 [R1], R2 ;  /* 0x0000000201007387 */ /* 0x00e9e40000100a00 */
.L_x_153:
[----:B----4-:R-:W-:Y:S04]  /*71a0*/  SHF.L.U32 R2, R50, 0x1f, RZ ;  /* 0x0000001f32027819 */ /* 0x010fe800000006ff */
[----:B------:R-:W1:Y:S02]  /*71b0*/  SYNCS.PHASECHK.TRANS64.TRYWAIT P0, [UR45+0x270], R2 ;  /* 0x00027002ff0075a7 */ /* 0x000e64000800112d */
[----:B-1----:R-:W-:Y:S05]  /*71c0*/  @!P0 BRA `(.L_x_123) ;  /* 0x00000038007c8947 */ /* 0x002fea0003800000 */
.L_x_257:
[----:B-1----:R-:W-:Y:S01]  /*71d0*/  LEA R2, R22, UR43, 0x2 ;  /* 0x0000002b16027c11 */ /* 0x002fe2000f8e10ff */
[----:B------:R-:W1:Y:S01]  /*71e0*/  LDS.128 R4, [UR45+0x2b0] ;  /* 0x0002b02dff047984 */ /* 0x000e620008000c00 */
[----:B------:R-:W-:Y:S02]  /*71f0*/  UIADD3 UR4, UPT, UPT, UR45, 0x278, URZ ;  /* 0x000002782d047890 */ /* 0x000fe4000fffe0ff */
[----:B------:R-:W-:Y:S01]  /*7200*/  UISETP.GE.AND UP0, UPT, UR39, 0x1, UPT ;  /* 0x000000012700788c */ /* 0x000fe2000bf06270 */
[----:B------:R-:W-:Y:S01]  /*7210*/  @!PT LDS RZ, [RZ] ;  /* 0x00000000fffff984 */ /* 0x000fe20000000800 */
[----:B------:R-:W-:Y:S01]  /*7220*/  @!PT LDS RZ, [RZ] ;  /* 0x00000000fffff984 */ /* 0x000fe20000000800 */
[----:B------:R-:W-:Y:S01]  /*7230*/  @!PT LDS RZ, [RZ] ;  /* 0x00000000fffff984 */ /* 0x000fe20000000800 */
[----:B------:R-:W-:Y:S01]  /*7240*/  @!PT LDS RZ, [RZ] ;  /* 0x00000000fffff984 */ /* 0x000fe20000000800 */
[----:B------:R2:W-:Y:S06]  /*7250*/  MEMBAR.ALL.CTA ;  /* 0x0000000000007992 */ /* 0x0005ec0000008000 */
[----:B--2---:R-:W2:Y:S01]  /*7260*/  FENCE.VIEW.ASYNC.S ;  /* 0x00000000000073c6 */ /* 0x004ea20000000000 */
[----:B------:R-:W-:Y:S09]  /*7270*/  UPRMT UR4, URZ, 0x654, UR4 ;  /* 0x00000654ff047896 */ /* 0x000ff20008000004 */
[----:B--2---:R-:W-:Y:S01]  /*7280*/  SYNCS.ARRIVE.TRANS64.RED.A1T0 RZ, [UR4], RZ ;  /* 0x000000ffffff79a7 */ /* 0x004fe20008100404 */
[----:B------:R-:W5:Y:S01]  /*7290*/  LDL R2, [R2] ;  /* 0x0000000002027983 */ /* 0x000f620000100800 */
[----:B-1----:R-:W-:Y:S11]  /*72a0*/  LOP3.LUT P0, RZ, R6, 0x1, RZ, 0xc0, !PT ;  /* 0x0000000106ff7812 */ /* 0x002ff6000780c0ff */
[----:B------:R-:W-:Y:S02]  /*72b0*/  @!UPT UIADD3 URZ, UPT, UPT, URZ, URZ, URZ ;  /* 0x000000fffffff290 */ /* 0x000fe4000fffe0ff */
[----:B------:R-:W-:Y:S01]  /*72c0*/  VOTEU.ANY UP1, P0 ;  /* 0x0000000000ff7886 */ /* 0x000fe20000020100 */
[----:B------:R-:W-:Y:S01]  /*72d0*/  PLOP3.LUT P0, PT, PT, PT, UP1, 0x80, 0x8 ;  /* 0x000000000008781c */ /* 0x000fe20003f0f018 */
[----:B------:R-:W-:Y:S11]  /*72e0*/  UP2UR UR60, UPR, URZ, 0x2 ;  /* 0x00000002ff3c7883 */ /* 0x000ff60008000000 */
[----:B------:R-:W-:Y:S01]  /*72f0*/  @!UPT UIADD3 URZ, UPT, UPT, URZ, URZ, URZ ;  /* 0x000000fffffff290 */ /* 0x000fe2000fffe0ff */
[----:B------:R-:W-:Y:S02]  /*7300*/  @P0 MOV R3, R4 ;  /* 0x0000000400030202 */ /* 0x000fe40000000f00 */
[----:B------:R-:W-:Y:S02]  /*7310*/  @P0 LOP3.LUT R0, R5, 0xffff, RZ, 0xc0, !PT ;  /* 0x0000ffff05000812 */ /* 0x000fe400078ec0ff */
[----:B------:R-:W-:Y:S02]  /*7320*/  @P0 R2UR UR5, R3 ;  /* 0x00000000030502ca */ /* 0x000fe400000e0000 */
[----:B------:R-:W-:Y:S11]  /*7330*/  @P0 R2UR UR4, R0 ;  /* 0x00000000000402ca */ /* 0x000ff600000e0000 */
[----:B------:R-:W-:Y:S02]  /*7340*/  @UP1 UMOV UR37, UR5 ;  /* 0x0000000500251c82 */ /* 0x000fe40008000000 */
[----:B------:R-:W-:Y:S01]  /*7350*/  @UP1 UMOV UR36, UR4 ;  /* 0x0000000400241c82 */ /* 0x000fe20008000000 */
[----:B------:R-:W-:Y:S05]  /*7360*/  BRA.U !UP0, `(.L_x_124) ;  /* 0x0000000108cc7547 */ /* 0x000fea000b800000 */
[----:B------:R-:W1:Y:S01]  /*7370*/  LDCU UR9, c[0x0][0xc20] ;  /* 0x00018400ff0977ac */ /* 0x000e620008000800 */
[----:B------:R-:W-:Y:S02]  /*7380*/  UIMAD.WIDE.U32 UR4, UR58, UR55, URZ ;  /* 0x000000373a0472a5 */ /* 0x000fe4000f8e00ff */
[----:B------:R-:W-:Y:S02]  /*7390*/  UIMAD.WIDE.U32 UR6, UR59, UR52, URZ ;  /* 0x000000343b0672a5 */ /* 0x000fe4000f8e00ff */
[----:B------:R-:W-:Y:S02]  /*73a0*/  UIMAD.WIDE.U32 UR10, UR36, UR55, URZ ;  /* 0x00000037240a72a5 */ /* 0x000fe4000f8e00ff */
[----:B------:R-:W-:Y:S02]  /*73b0*/  UISETP.NE.AND UP0, UPT, UR54, 0x1, UPT ;  /* 0x000000013600788c */ /* 0x000fe4000bf05270 */
[----:B------:R-:W-:Y:S02]  /*73c0*/  UISETP.NE.AND UP1, UPT, UR42, 0x1, UPT ;  /* 0x000000012a00788c */ /* 0x000fe4000bf25270 */
[----:B------:R-:W-:Y:S02]  /*73d0*/  UISETP.NE.AND UP2, UPT, UR39, 0x1, UPT ;  /* 0x000000012700788c */ /* 0x000fe4000bf45270 */
[----:B------:R-:W-:Y:S01]  /*73e0*/  UIMAD.WIDE.U32 UR12, UR37, UR52, URZ ;  /* 0x00000034250c72a5 */ /* 0x000fe2000f8e00ff */
[----:B------:R-:W-:Y:S01]  /*73f0*/  UMOV UR4, UR5 ;  /* 0x0000000500047c82 */ /* 0x000fe20008000000 */
[----:B------:R-:W-:Y:S01]  /*7400*/  UMOV UR6, UR11 ;  /* 0x0000000b00067c82 */ /* 0x000fe20008000000 */
[----:B-1----:R-:W-:Y:S03]  /*7410*/  USHF.R.U32.HI UR8, URZ, UR9, UR4 ;  /* 0x00000009ff087299 */ /* 0x002fe60008011604 */
[----:B------:R-:W-:Y:S02]  /*7420*/  UMOV UR4, UR7 ;  /* 0x0000000700047c82 */ /* 0x000fe40008000000 */
[----:B------:R-:W-:Y:S02]  /*7430*/  USHF.R.U32.HI UR5, URZ, UR53, UR4 ;  /* 0x00000035ff057299 */ /* 0x000fe40008011604 */
[----:B------:R-:W-:Y:S02]  /*7440*/  USEL UR4, UR58, UR8, !UP0 ;  /* 0x000000083a047287 */ /* 0x000fe4000c000000 */
[----:B------:R-:W-:Y:S02]  /*7450*/  USHF.R.U32.HI UR8, URZ, UR9, UR6 ;  /* 0x00000009ff087299 */ /* 0x000fe40008011606 */
[----:B------:R-:W-:Y:S02]  /*7460*/  UIMAD.WIDE.U32 UR6, UR4, UR40, URZ ;  /* 0x00000028040672a5 */ /* 0x000fe4000f8e00ff */
[----:B------:R-:W-:Y:S02]  /*7470*/  USEL UR9, UR59, UR5, !UP1 ;  /* 0x000000053b097287 */ /* 0x000fe4000c800000 */
[----:B------:R-:W-:Y:S02]  /*7480*/  USEL UR8, UR36, UR8, !UP0 ;  /* 0x0000000824087287 */ /* 0x000fe4000c000000 */
[----:B------:R-:W-:Y:S01]  /*7490*/  UIMAD.WIDE.U32 UR10, UR9, UR40, URZ ;  /* 0x00000028090a72a5 */ /* 0x000fe2000f8e00ff */
[----:B------:R-:W-:Y:S01]  /*74a0*/  UMOV UR6, UR7 ;  /* 0x0000000700067c82 */ /* 0x000fe20008000000 */
[----:B------:R-:W-:Y:S01]  /*74b0*/  UMOV UR5, UR13 ;  /* 0x0000000d00057c82 */ /* 0x000fe20008000000 */
[----:B------:R-:W-:Y:S02]  /*74c0*/  @UP2 USHF.R.U32.HI UR4, URZ, UR41, UR6 ;  /* 0x00000029ff042299 */ /* 0x000fe40008011606 */
[----:B------:R-:W-:Y:S02]  /*74d0*/  USHF.R.U32.HI UR5, URZ, UR53, UR5 ;  /* 0x00000035ff057299 */ /* 0x000fe40008011605 */
[----:B------:R-:W-:Y:S02]  /*74e0*/  UIMAD UR4, UR39, UR4, URZ ;  /* 0x00000004270472a4 */ /* 0x000fe4000f8e02ff */
[----:B------:R-:W-:Y:S02]  /*74f0*/  USEL UR5, UR37, UR5, !UP1 ;  /* 0x0000000525057287 */ /* 0x000fe4000c800000 */
[----:B------:R-:W-:Y:S01]  /*7500*/  UISETP.GE.AND UP0, UPT, UR8, UR4, UPT ;  /* 0x000000040800728c */ /* 0x000fe2000bf06270 */
[----:B------:R-:W-:Y:S01]  /*7510*/  UMOV UR6, UR11 ;  /* 0x0000000b00067c82 */ /* 0x000fe20008000000 */
[----:B------:R-:W-:Y:S02]  /*7520*/  UIMAD.WIDE.U32 UR10, UR8, UR40, URZ ;  /* 0x00000028080a72a5 */ /* 0x000fe4000f8e00ff */
[----:B------:R-:W-:Y:S04]  /*7530*/  @UP2 USHF.R.U32.HI UR9, URZ, UR41, UR6 ;  /* 0x00000029ff092299 */ /* 0x000fe80008011606 */
[----:B------:R-:W-:Y:S01]  /*7540*/  UIMAD UR6, UR39, UR9, URZ ;  /* 0x00000009270672a4 */ /* 0x000fe2000f8e02ff */
[----:B------:R-:W-:Y:S03]  /*7550*/  UMOV UR4, UR11 ;  /* 0x0000000b00047c82 */ /* 0x000fe60008000000 */
[----:B------:R-:W-:Y:S02]  /*7560*/  UISETP.GE.OR UP0, UPT, UR5, UR6, UP0 ;  /* 0x000000060500728c */ /* 0x000fe40008706670 */
[----:B------:R-:W-:Y:S02]  /*7570*/  USHF.R.U32.HI UR4, URZ, UR41, UR4 ;  /* 0x00000029ff047299 */ /* 0x000fe40008011604 */
[----:B------:R-:W-:Y:S02]  /*7580*/  UIMAD.WIDE.U32 UR6, UR5, UR40, URZ ;  /* 0x00000028050672a5 */ /* 0x000fe4000f8e00ff */
[----:B------:R-:W-:Y:S02]  /*7590*/  USEL UR11, UR8, UR4, !UP2 ;  /* 0x00000004080b7287 */ /* 0x000fe4000d000000 */
[----:B------:R-:W-:Y:S02]  /*75a0*/  UIADD3 UR6, UPT, UPT, -UR5, URZ, URZ ;  /* 0x000000ff05067290 */ /* 0x000fe4000fffe1ff */
[----:B------:R-:W-:Y:S02]  /*75b0*/  UIADD3 UR10, UPT, UPT, -UR11, URZ, URZ ;  /* 0x000000ff0b0a7290 */ /* 0x000fe4000fffe1ff */
[----:B------:R-:W-:Y:S02]  /*75c0*/  UIMAD UR6, UR42, UR6, UR37 ;  /* 0x000000062a0672a4 */ /* 0x000fe4000f8e0225 */
[----:B------:R-:W-:Y:S01]  /*75d0*/  UIMAD UR10, UR39, UR10, UR8 ;  /* 0x0000000a270a72a4 */ /* 0x000fe2000f8e0208 */
[----:B------:R-:W-:Y:S01]  /*75e0*/  @!UP0 UMOV UR4, UR7 ;  /* 0x0000000700048c82 */ /* 0x000fe20008000000 */
[----:B------:R-:W-:Y:S02]  /*75f0*/  UIADD3 UR7, UPT, UPT, -UR8, URZ, URZ ;  /* 0x000000ff08077290 */ /* 0x000fe4000fffe1ff */
[----:B------:R-:W-:Y:S04]  /*7600*/  @!UP0 USHF.R.U32.HI UR4, URZ, UR41, UR4 ;  /* 0x00000029ff048299 */ /* 0x000fe80008011604 */
[----:B------:R-:W-:Y:S04]  /*7610*/  @!UP0 USEL UR4, UR5, UR4, !UP2 ;  /* 0x0000000405048287 */ /* 0x000fe8000d000000 */
[----:B------:R-:W-:Y:S02]  /*7620*/  @!UP0 UIMAD UR9, UR9, UR10, UR4 ;  /* 0x0000000a090982a4 */ /* 0x000fe4000f8e0204 */
[----:B------:R-:W-:Y:S02]  /*7630*/  @!UP0 UIADD3 UR10, UPT, UPT, UR11, -UR4, URZ ;  /* 0x800000040b0a8290 */ /* 0x000fe4000fffe0ff */
[----:B------:R-:W-:Y:S02]  /*7640*/  UIMAD UR4, UR54, UR7, UR36 ;  /* 0x00000007360472a4 */ /* 0x000fe4000f8e0224 */
[----:B------:R-:W-:Y:S03]  /*7650*/  @!UP0 UIMAD UR8, UR10, UR39, UR5 ;  /* 0x000000270a0882a4 */ /* 0x000fe6000f8e0205 */
[----:B------:R-:W-:Y:S02]  /*7660*/  @!UP0 UMOV UR5, UR9 ;  /* 0x0000000900058c82 */ /* 0x000fe40008000000 */
[----:B------:R-:W-:Y:S02]  /*7670*/  UIMAD UR37, UR5, UR42, UR6 ;  /* 0x0000002a052572a4 */ /* 0x000fe4000f8e0206 */
[----:B------:R-:W-:Y:S11]  /*7680*/  UIMAD UR36, UR8, UR54, UR4 ;  /* 0x00000036082472a4 */ /* 0x000ff6000f8e0204 */
[----:B------:R-:W-:Y:S01]  /*7690*/  @!UPT UIADD3 URZ, UPT, UPT, URZ, URZ, URZ ;  /* 0x000000fffffff290 */ /* 0x000fe2000fffe0ff */
.L_x_124:
[----:B------:R-:W-:Y:S01]  /*76a0*/  UISETP.NE.AND UP0, UPT, UR38, 0x1, UPT ;  /* 0x000000012600788c */ /* 0x000fe2000bf05270 */
[----:B------:R-:W-:Y:S01]  /*76b0*/  @P0 SHF.R.U32.HI R4, RZ, 0x10, R5 ;  /* 0x00000010ff040819 */ /* 0x000fe20000011605 */
[----:B------:R-:W-:Y:S02]  /*76c0*/  UIADD3 UR11, UPT, UPT, UR45, 0x300, URZ ;  /* 0x000003002d0b7890 */ /* 0x000fe4000fffe0ff */
[----:B------:R-:W-:Y:S01]  /*76d0*/  USHF.L.U32 UR47, UR19, 0x6, URZ ;  /* 0x00000006132f7899 */ /* 0x000fe200080006ff */
[----:B------:R-:W-:Y:S06]  /*76e0*/  @P0 R2UR UR61, R4 ;  /* 0x00000000043d02ca */ /* 0x000fec00000e0000 */
[----:B------:R-:W1:Y:S01]  /*76f0*/  @!UP0 LDCU.128 UR12, c[0x0][0xc10] ;  /* 0x00018200ff0c87ac */ /* 0x000e620008000c00 */
[----:B------:R-:W2:Y:S01]  /*7700*/  @!UP0 LDCU UR5, c[0x0][0xc0c] ;  /* 0x00018180ff0587ac */ /* 0x000ea20008000800 */
[----:B------:R-:W3:Y:S01]  /*7710*/  @!UP0 LDCU UR10, c[0x0][0xc20] ;  /* 0x00018400ff0a87ac */ /* 0x000ee20008000800 */
[----:B-1----:R-:W-:Y:S02]  /*7720*/  UIMAD.WIDE.U32 UR8, UR37, UR12, URZ ;  /* 0x0000000c250872a5 */ /* 0x002fe4000f8e00ff */
[----:B------:R-:W-:Y:S02]  /*7730*/  UIMAD.WIDE.U32 UR6, UR36, UR15, URZ ;  /* 0x0000000f240672a5 */ /* 0x000fe4000f8e00ff */
[----:B------:R-:W-:Y:S03]  /*7740*/  @!UP0 UISETP.NE.AND UP1, UPT, UR14, 0x1, UPT ;  /* 0x000000010e00888c */ /* 0x000fe6000bf25270 */
[----:B------:R-:W-:Y:S01]  /*7750*/  @!UP0 UMOV UR4, UR9 ;  /* 0x0000000900048c82 */ /* 0x000fe20008000000 */
[----:B--2---:R-:W-:Y:S02]  /*7760*/  @!UP0 UISETP.NE.AND UP2, UPT, UR5, 0x1, UPT ;  /* 0x000000010500888c */ /* 0x004fe4000bf45270 */
[----:B------:R-:W-:Y:S01]  /*7770*/  @!UP0 USHF.R.U32.HI UR4, URZ, UR13, UR4 ;  /* 0x0000000dff048299 */ /* 0x000fe20008011604 */
[----:B------:R-:W-:Y:S02]  /*7780*/  @!UP0 UMOV UR6, UR7 ;  /* 0x0000000700068c82 */ /* 0x000fe40008000000 */
[----:B---3--:R-:W-:Y:S02]  /*7790*/  @!UP0 USHF.R.U32.HI UR6, URZ, UR10, UR6 ;  /* 0x0000000aff068299 */ /* 0x008fe40008011606 */
[----:B------:R-:W-:Y:S02]  /*77a0*/  @!UP0 USEL UR7, UR37, UR4, !UP2 ;  /* 0x0000000425078287 */ /* 0x000fe4000d000000 */
[----:B------:R-:W-:Y:S04]  /*77b0*/  @!UP0 USEL UR6, UR36, UR6, !UP1 ;  /* 0x0000000624068287 */ /* 0x000fe8000c800000 */
[----:B------:R-:W-:Y:S02]  /*77c0*/  @!UP0 UIADD3 UR4, UPT, UPT, -UR7, UR6, URZ ;  /* 0x0000000607048290 */ /* 0x000fe4000fffe1ff */
[----:B------:R-:W-:Y:S02]  /*77d0*/  @!UP0 UIADD3 UR6, UPT, UPT, UR7, -UR6, URZ ;  /* 0x8000000607068290 */ /* 0x000fe4000fffe0ff */
[----:B------:R-:W-:Y:S02]  /*77e0*/  @!UP0 UIMAD UR37, UR4, UR5, UR37 ;  /* 0x00000005042582a4 */ /* 0x000fe4000f8e0225 */
[----:B------:R-:W-:Y:S02]  /*77f0*/  @!UP0 UIMAD UR36, UR6, UR14, UR36 ;  /* 0x0000000e062482a4 */ /* 0x000fe4000f8e0224 */
[----:B------:R-:W-:Y:S09]  /*7800*/  ULOP3.LUT UP0, URZ, UR11, 0x90, URZ, 0xc0, !UPT ;  /* 0x000000900bff7892 */ /* 0x000ff2000f80c0ff */
[----:B------:R-:W-:Y:S05]  /*7810*/  BRA.U !UP0, `(.L_x_125) ;  /* 0x00000001087c7547 */ /* 0x000fea000b800000 */
[----:B------:R-:W1:Y:S01]  /*7820*/  LDCU.64 UR8, c[0x4][0x80] ;  /* 0x01001000ff0877ac */ /* 0x000e620008000a00 */
[----:B------:R-:W-:Y:S01]  /*7830*/  MOV R16, 0x0 ;  /* 0x0000000000107802 */ /* 0x000fe20000000f00 */
[----:B------:R-:W-:Y:S02]  /*7840*/  HFMA2 R12, -RZ, RZ, 0, 5.9604644775390625e-08 ;  /* 0x00000001ff0c7431 */ /* 0x000fe400000001ff */
[----:B------:R-:W-:Y:S01]  /*7850*/  IMAD.MOV.U32 R8, RZ, RZ, 0x70 ;  /* 0x00000070ff087424 */ /* 0x000fe200078e00ff */
[----:B------:R2:W3:Y:S01]  /*7860*/  LDC.64 R14, c[0x4][R16] ;  /* 0x01000000100e7b82 */ /* 0x0004e20000000a00 */
[----:B------:R-:W4:Y:S01]  /*7870*/  LDCU.64 UR6, c[0x4][0x88] ;  /* 0x01001100ff0677ac */ /* 0x000f220008000a00 */
[----:B------:R-:W-:Y:S01]  /*7880*/  IMAD.MOV.U32 R13, RZ, RZ, RZ ;  /* 0x000000ffff0d7224 */ /* 0x000fe200078e00ff */
[----:B------:R-:W2:Y:S01]  /*7890*/  LDCU.64 UR4, c[0x4][0x8] ;  /* 0x01000100ff0477ac */ /* 0x000ea20008000a00 */
[----:B-1----:R-:W-:Y:S01]  /*78a0*/  MOV R5, UR9 ;  /* 0x0000000900057c02 */ /* 0x002fe20008000f00 */
[----:B------:R-:W-:Y:S01]  /*78b0*/  IMAD.U32 R4, RZ, RZ, UR8 ;  /* 0x00000008ff047e24 */ /* 0x000fe2000f8e00ff */
[----:B----4-:R-:W-:Y:S01]  /*78c0*/  MOV R7, UR7 ;  /* 0x0000000700077c02 */ /* 0x010fe20008000f00 */
[----:B------:R-:W-:Y:S01]  /*78d0*/  IMAD.U32 R6, RZ, RZ, UR6 ;  /* 0x00000006ff067e24 */ /* 0x000fe2000f8e00ff */
[----:B--2---:R-:W-:Y:S01]  /*78e0*/  MOV R11, UR5 ;  /* 0x00000005000b7c02 */ /* 0x004fe20008000f00 */
[----:B------:R-:W-:Y:S02]  /*78f0*/  IMAD.U32 R10, RZ, RZ, UR4 ;  /* 0x00000004ff0a7e24 */ /* 0x000fe4000f8e00ff */
[----:B------:R-:W-:Y:S07]  /*7900*/  LEPC R20, `(.L_x_126) ;  /* 0x000000001014794e */ /* 0x000fee0000000000 */
[----:B---3-5:R-:W-:Y:S05]  /*7910*/  CALL.ABS.NOINC R14 ;  /* 0x000000000e007343 */ /* 0x028fea0003c00000 */
.L_x_126:
[----:B------:R-:W1:Y:S01]  /*7920*/  LDCU.64 UR8, c[0x4][0x80] ;  /* 0x01001000ff0877ac */ /* 0x000e620008000a00 */
[----:B------:R-:W2:Y:S01]  /*7930*/  LDC.64 R16, c[0x4][R16] ;  /* 0x0100000010107b82 */ /* 0x000ea20000000a00 */
[----:B------:R-:W-:Y:S02]  /*7940*/  HFMA2 R12, -RZ, RZ, 0, 5.9604644775390625e-08 ;  /* 0x00000001ff0c7431 */ /* 0x000fe400000001ff */
[----:B------:R-:W-:Y:S02]  /*7950*/  IMAD.MOV.U32 R8, RZ, RZ, 0x70 ;  /* 0x00000070ff087424 */ /* 0x000fe400078e00ff */
[----:B------:R-:W-:Y:S01]  /*7960*/  IMAD.MOV.U32 R13, RZ, RZ, RZ ;  /* 0x000000ffff0d7224 */ /* 0x000fe200078e00ff */
[----:B------:R-:W3:Y:S01]  /*7970*/  LDCU.64 UR6, c[0x4][0x88] ;  /* 0x01001100ff0677ac */ /* 0x000ee20008000a00 */
[----:B------:R-:W4:Y:S01]  /*7980*/  LDCU.64 UR4, c[0x4][0x8] ;  /* 0x01000100ff0477ac */ /* 0x000f220008000a00 */
[----:B-1----:R-:W-:Y:S02]  /*7990*/  MOV R4, UR8 ;  /* 0x0000000800047c02 */ /* 0x002fe40008000f00 */
[----:B------:R-:W-:Y:S02]  /*79a0*/  MOV R5, UR9 ;  /* 0x0000000900057c02 */ /* 0x000fe40008000f00 */
[----:B---3--:R-:W-:Y:S01]  /*79b0*/  MOV R7, UR7 ;  /* 0x0000000700077c02 */ /* 0x008fe20008000f00 */
[----:B------:R-:W-:Y:S01]  /*79c0*/  IMAD.U32 R6, RZ, RZ, UR6 ;  /* 0x00000006ff067e24 */ /* 0x000fe2000f8e00ff */
[----:B----4-:R-:W-:Y:S01]  /*79d0*/  MOV R11, UR5 ;  /* 0x00000005000b7c02 */ /* 0x010fe20008000f00 */
[----:B------:R-:W-:Y:S02]  /*79e0*/  IMAD.U32 R10, RZ, RZ, UR4 ;  /* 0x00000004ff0a7e24 */ /* 0x000fe4000f8e00ff */
[----:B------:R-:W-:Y:S07]  /*79f0*/  LEPC R20, `(.L_x_125) ;  /* 0x000000001014794e */ /* 0x000fee0000000000 */
[----:B--2---:R-:W-:Y:S05]  /*7a00*/  CALL.ABS.NOINC R16 ;  /* 0x0000000010007343 */ /* 0x004fea0003c00000 */
.L_x_125:
[----:B------:R-:W-:Y:S01]  /*7a10*/  R2UR UR4, R49 ;  /* 0x00000000310472ca */ /* 0x000fe200000e0000 */
[----:B------:R-:W-:Y:S01]  /*7a20*/  UISETP.NE.U32.AND UP0, UPT, UR62, URZ, UPT ;  /* 0x000000ff3e00728c */ /* 0x000fe2000bf05070 */
[----:B------:R-:W-:Y:S02]  /*7a30*/  ISETP.NE.U32.AND P4, PT, R42, RZ, PT ;  /* 0x000000ff2a00720c */ /* 0x000fe40003f85070 */
[----:B------:R-:W-:Y:S01]  /*7a40*/  ISETP.NE.U32.AND P2, PT, RZ, UR56, PT ;  /* 0x00000038ff007c0c */ /* 0x000fe2000bf45070 */
[----:B------:R-:W-:Y:S01]  /*7a50*/  UISETP.NE.AND.EX UP1, UPT, UR63, URZ, UPT, UP0 ;  /* 0x000000ff3f00728c */ /* 0x000fe2000bf25300 */
[----:B------:R-:W-:Y:S01]  /*7a60*/  ISETP.NE.AND.EX P4, PT, R43, RZ, PT, P4 ;  /* 0x000000ff2b00720c */ /* 0x000fe20003f85340 */
[----:B------:R-:W-:Y:S01]  /*7a70*/  UPLOP3.LUT UP0, UPT, UPT, UPT, UPT, 0x40, 0x4 ;  /* 0x000000000004789c */ /* 0x000fe20003f0e870 */
[----:B------:R-:W-:Y:S05]  /*7a80*/  ISETP.NE.AND.EX P2, PT, RZ, UR57, PT, P2 ;  /* 0x00000039ff007c0c */ /* 0x000fea000bf45320 */
[----:B------:R-:W-:Y:S06]  /*7a90*/  UISETP.NE.AND UP2, UPT, UR4, URZ, UPT ;  /* 0x000000ff0400728c */ /* 0x000fec000bf45270 */
[----:B------:R-:W-:Y:S05]  /*7aa0*/  PLOP3.LUT P1, PT, PT, PT, UP2, 0x80, 0x8 ;  /* 0x000000000008781c */ /* 0x000fea0003f2f028 */
[----:B------:R-:W-:Y:S06]  /*7ab0*/  @UP2 UPLOP3.LUT UP0, UPT, UPT, UPT, UP1, 0x80, 0x8 ;  /* 0x000000000008289c */ /* 0x000fec0003f0f010 */
[----:B------:R-:W-:Y:S01]  /*7ac0*/  PLOP3.LUT P0, PT, PT, PT, UP0, 0x80, 0x8 ;  /* 0x000000000008781c */ /* 0x000fe20003f0f008 */
[----:B------:R-:W-:Y:S01]  /*7ad0*/  @!UPT UIADD3 URZ, UPT, UPT, URZ, URZ, URZ ;  /* 0x000000fffffff290 */ /* 0x000fe2000fffe0ff */
[----:B------:R-:W-:Y:S11]  /*7ae0*/  BRA.U !UP1, `(.L_x_127) ;  /* 0x00000001093c7547 */ /* 0x000ff6000b800000 */
[----:B------:R-:W-:Y:S01]  /*7af0*/  UISETP.NE.U32.AND UP0, UPT, UR56, URZ, UPT ;  /* 0x000000ff3800728c */ /* 0x000fe2000bf05070 */
[----:B------:R-:W-:Y:S01]  /*7b00*/  HFMA2 R0, -RZ, RZ, 0, 5.9604644775390625e-08 ;  /* 0x00000001ff007431 */ /* 0x000fe200000001ff */
[----:B------:R-:W1:Y:S01]  /*7b10*/  LDCU.64 UR8, c[0x0][0x358] ;  /* 0x00006b00ff0877ac */ /* 0x000e620008000a00 */
[----:B------:R-:W-:Y:S01]  /*7b20*/  IMAD.MOV.U32 R45, RZ, RZ, 0x1 ;  /* 0x00000001ff2d7424 */ /* 0x000fe200078e00ff */
[----:B------:R-:W-:Y:S06]  /*7b30*/  UISETP.NE.AND.EX UP0, UPT, UR57, URZ, UPT, UP0 ;  /* 0x000000ff3900728c */ /* 0x000fec000bf05300 */
[----:B------:R-:W-:Y:S05]  /*7b40*/  PLOP3.LUT P3, PT, PT, PT, UP0, 0x80, 0x8 ;  /* 0x000000000008781c */ /* 0x000fea0003f6f008 */
[----:B------:R-:W2:Y:S01]  /*7b50*/  @UP0 LDCU.64 UR4, c[0x0][0x988] ;  /* 0x00013100ff0407ac */ /* 0x000ea20008000a00 */
[----:B------:R-:W-:Y:S07]  /*7b60*/  @UP0 UIMAD UR6, UR46, UR62, URZ ;  /* 0x0000003e2e0602a4 */ /* 0x000fee000f8e02ff */
[----:B------:R-:W-:Y:S01]  /*7b70*/  @!P3 PRMT R45, R0, 0x7610, R45 ;  /* 0x00007610002db816 */ /* 0x000fe2000000002d */
[----:B--2---:R-:W-:Y:S06]  /*7b80*/  @UP0 UIMAD.WIDE UR4, UR6, 0x4, UR4 ;  /* 0x00000004060408a5 */ /* 0x004fec000f8e0204 */
[----:B-----5:R-:W-:Y:S01]  /*7b90*/  IMAD.U32 R26, RZ, RZ, UR4 ;  /* 0x00000004ff1a7e24 */ /* 0x020fe2000f8e00ff */
[----:B------:R-:W-:Y:S04]  /*7ba0*/  MOV R27, UR5 ;  /* 0x00000005001b7c02 */ /* 0x000fe80008000f00 */
[----:B------:R-:W2:Y:S01]  /*7bb0*/  @!UP0 LDCU UR4, c[0x0][0x980] ;  /* 0x00013000ff0487ac */ /* 0x000ea20008000800 */
[----:B-1----:R1:W5:Y:S02]  /*7bc0*/  @P3 LDG.E R26, desc[UR8][R26.64] ;  /* 0x000000081a1a3981 */ /* 0x002364000c1e1900 */
[----:B-12---:R-:W-:Y:S02]  /*7bd0*/  @!P3 IMAD.U32 R26, RZ, RZ, UR4 ;  /* 0x00000004ff1abe24 */ /* 0x006fe4000f8e00ff */
.L_x_127:
[----:B------:R-:W-:Y:S05]  /*7be0*/  @!P4 BRA `(.L_x_128) ;  /* 0x000000000024c947 */ /* 0x000fea0003800000 */
[----:B------:R-:W-:Y:S01]  /*7bf0*/  ISETP.NE.U32.AND P3, PT, R40, RZ, PT ;  /* 0x000000ff2800720c */ /* 0x000fe20003f65070 */
[----:B------:R-:W1:Y:S03]  /*7c00*/  LDCU.64 UR4, c[0x0][0x358] ;  /* 0x00006b00ff0477ac */ /* 0x000e660008000a00 */
[----:B------:R-:W-:Y:S11]  /*7c10*/  ISETP.NE.AND.EX P3, PT, R41, RZ, PT, P3 ;  /* 0x000000ff2900720c */ /* 0x000ff60003f65330 */
[----:B------:R-:W-:Y:S02]  /*7c20*/  @!UPT UIADD3 URZ, UPT, UPT, URZ, URZ, URZ ;  /* 0x000000fffffff290 */ /* 0x000fe4000fffe0ff */
[----:B------:R-:W2:Y:S01]  /*7c30*/  @P3 LDC.64 R4, c[0x0][0x9a8] ;  /* 0x00026a00ff043b82 */ /* 0x000ea20000000a00 */
[----:B------:R-:W-:Y:S04]  /*7c40*/  @P3 IMAD R0, R42, UR46, RZ ;  /* 0x0000002e2a003c24 */ /* 0x000fe8000f8e02ff */
[----:B--2---:R-:W-:Y:S05]  /*7c50*/  @P3 IMAD.WIDE R4, R0, 0x4, R4 ;  /* 0x0000000400043825 */ /* 0x004fea00078e0204 */
[----:B-1---5:R1:W5:Y:S02]  /*7c60*/  @P3 LDG.E R24, desc[UR4][R4.64] ;  /* 0x0000000404183981 */ /* 0x022364000c1e1900 */
[----:B-1----:R-:W2:Y:S02]  /*7c70*/  @!P3 LDC R24, c[0x0][0x9a0] ;  /* 0x00026800ff18bb82 */ /* 0x002ea40000000800 */
.L_x_128:
[----:B------:R-:W-:Y:S01]  /*7c80*/  ULOP3.LUT UR4, UR51, 0x1, URZ, 0x3c, !UPT ;  /* 0x0000000133047892 */ /* 0x000fe2000f8e3cff */
[----:B-----5:R-:W-:Y:S01]  /*7c90*/  FSETP.NEU.AND P3, PT, R26, RZ, PT ;  /* 0x000000ff1a00720b */ /* 0x020fe20003f6d000 */
[----:B------:R-:W1:Y:S01]  /*7ca0*/  LDCU.128 UR8, c[0x0][0xb80] ;  /* 0x00017000ff0877ac */ /* 0x000e620008000c00 */
[----:B------:R-:W-:Y:S01]  /*7cb0*/  SEL R4, RZ, 0xffffffff, P2 ;  /* 0xffffffffff047807 */ /* 0x000fe20001000000 */
[----:B------:R-:W-:Y:S01]  /*7cc0*/  IMAD.U32 R63, RZ, RZ, UR48 ;  /* 0x00000030ff3f7e24 */ /* 0x000fe2000f8e00ff */
[----:B------:R-:W-:Y:S01]  /*7cd0*/  @P1 LOP3.LUT P2, RZ, R45, 0xff, RZ, 0xc0, !PT ;  /* 0x000000ff2dff1812 */ /* 0x000fe2000784c0ff */
[----:B------:R-:W-:Y:S01]  /*7ce0*/  IMAD.U32 R27, RZ, RZ, UR4 ;  /* 0x00000004ff1b7e24 */ /* 0x000fe2000f8e00ff */
[----:B------:R-:W-:Y:S01]  /*7cf0*/  @P1 SEL R0, RZ, 0xffffffff, P3 ;  /* 0xffffffffff001807 */ /* 0x000fe20001800000 */
[----:B------:R-:W-:Y:S01]  /*7d00*/  IMAD.SHL.U32 R65, R52, 0x2, RZ ;  /* 0x0000000234417824 */ /* 0x000fe200078e00ff */
[----:B------:R-:W-:Y:S01]  /*7d10*/  LEA R58, R22, UR45, 0x3 ;  /* 0x0000002d163a7c11 */ /* 0x000fe2000f8e18ff */
[----:B------:R-:W3:Y:S01]  /*7d20*/  LDCU.128 UR16, c[0x0][0xb90] ;  /* 0x00017200ff1077ac */ /* 0x000ee20008000c00 */
[----:B------:R-:W-:Y:S01]  /*7d30*/  @P0 SEL R0, R4, R0, !P2 ;  /* 0x0000000004000207 */ /* 0x000fe20005000000 */
[----:B------:R-:W-:Y:S01]  /*7d40*/  IMAD.SHL.U32 R63, R63, 0x1000, RZ ;  /* 0x000010003f3f7824 */ /* 0x000fe200078e00ff */
[----:B------:R-:W-:Y:S01]  /*7d50*/  PLOP3.LUT P2, PT, PT, PT, UP1, 0x80, 0x8 ;  /* 0x000000000008781c */ /* 0x000fe20003f4f018 */
[----:B------:R-:W-:Y:S01]  /*7d60*/  BSSY B1, `(.L_x_129) ;  /* 0x000004f000017945 */ /* 0x000fe20003800000 */
[----:B------:R-:W-:Y:S01]  /*7d70*/  @P1 LOP3.LUT R0, R0, 0x1, RZ, 0xc0, !PT ;  /* 0x0000000100001812 */ /* 0x000fe200078ec0ff */
[----:B------:R-:W-:Y:S01]  /*7d80*/  IMAD.MOV.U32 R66, RZ, RZ, 0x1 ;  /* 0x00000001ff427424 */ /* 0x000fe200078e00ff */
[----:B------:R-:W-:Y:S01]  /*7d90*/  LOP3.LUT P4, R59, R45, 0xff, RZ, 0xc0, !PT ;  /* 0x000000ff2d3b7812 */ /* 0x000fe2000788c0ff */
[----:B------:R-:W-:Y:S01]  /*7da0*/  USHF.L.U32 UR12, UR44, 0x6, URZ ;  /* 0x000000062c0c7899 */ /* 0x000fe200080006ff */
[----:B------:R-:W-:Y:S01]  /*7db0*/  ISETP.NE.U32.OR P6, PT, R0, 0x1, !P1 ;  /* 0x000000010000780c */ /* 0x000fe20004fc5470 */
[----:B------:R-:W-:Y:S01]  /*7dc0*/  IMAD.U32 R0, RZ, RZ, UR48 ;  /* 0x00000030ff007e24 */ /* 0x000fe2000f8e00ff */
[----:B------:R-:W4:Y:S01]  /*7dd0*/  LDCU UR13, c[0x0][0xba0] ;  /* 0x00017400ff0d77ac */ /* 0x000f220008000800 */
[----:B------:R-:W-:Y:S01]  /*7de0*/  SEL R5, RZ, 0xffffffff, P3 ;  /* 0xffffffffff057807 */ /* 0x000fe20001800000 */
[----:B------:R-:W-:Y:S01]  /*7df0*/  IMAD.IADD R25, R23, 0x1, R2 ;  /* 0x0000000117197824 */ /* 0x000fe200078e0202 */
[----:B------:R-:W-:Y:S01]  /*7e00*/  P2R R60, PR, RZ, 0x40 ;  /* 0x00000040ff3c7803 */ /* 0x000fe20000000000 */
[----:B------:R-:W-:Y:S01]  /*7e10*/  IMAD.U32 R57, RZ, RZ, UR12 ;  /* 0x0000000cff397e24 */ /* 0x000fe2000f8e00ff */
[----:B------:R-:W-:Y:S01]  /*7e20*/  LEA R0, R0, UR45, 0x3 ;  /* 0x0000002d00007c11 */ /* 0x000fe2000f8e18ff */
[----:B------:R-:W-:Y:S01]  /*7e30*/  IMAD.U32 R64, RZ, RZ, UR48 ;  /* 0x00000030ff407e24 */ /* 0x000fe2000f8e00ff */
[----:B------:R-:W-:Y:S02]  /*7e40*/  @P2 SEL R5, R4, R5, !P4 ;  /* 0x0000000504052207 */ /* 0x000fe40006000000 */
[----:B------:R-:W-:Y:S02]  /*7e50*/  CS2R R38, SRZ ;  /* 0x0000000000267805 */ /* 0x000fe4000001ff00 */
[----:B------:R-:W-:Y:S02]  /*7e60*/  CS2R R36, SRZ ;  /* 0x0000000000247805 */ /* 0x000fe4000001ff00 */
[----:B------:R-:W-:Y:S02]  /*7e70*/  CS2R R30, SRZ ;  /* 0x00000000001e7805 */ /* 0x000fe4000001ff00 */
[----:B------:R-:W-:Y:S02]  /*7e80*/  @P6 SHF.L.U32 R3, R27, 0x1f, RZ ;  /* 0x0000001f1b036819 */ /* 0x000fe400000006ff */
[----:B------:R-:W-:Y:S02]  /*7e90*/  CS2R R28, SRZ ;  /* 0x00000000001c7805 */ /* 0x000fe4000001ff00 */
[----:B------:R-:W-:Y:S01]  /*7ea0*/  LOP3.LUT R5, R5, 0x1, RZ, 0xc0, !PT ;  /* 0x0000000105057812 */ /* 0x000fe200078ec0ff */
[----:B------:R4:W2:Y:S01]  /*7eb0*/  @P6 SYNCS.PHASECHK.TRANS64.TRYWAIT P1, [R0+URZ+0x230], R3 ;  /* 0x00023003000065a7 */ /* 0x0008a200080211ff */
[----:B-1----:R-:W-:Y:S02]  /*7ec0*/  UIMAD.WIDE.U32 UR4, UR12, UR9, URZ ;  /* 0x000000090c0472a5 */ /* 0x002fe4000f8e00ff */
[----:B------:R-:W-:Y:S01]  /*7ed0*/  ISETP.NE.U32.AND P5, PT, R5, 0x1, PT ;  /* 0x000000010500780c */ /* 0x000fe20003fa5070 */
[----:B------:R-:W-:Y:S01]  /*7ee0*/  UISETP.NE.AND UP0, UPT, UR8, 0x1, UPT ;  /* 0x000000010800788c */ /* 0x000fe2000bf05270 */
[----:B------:R-:W-:Y:S01]  /*7ef0*/  IADD3 R62, PT, PT, R63, UR45, R65 ;  /* 0x0000002d3f3e7c10 */ /* 0x000fe2000fffe041 */
[----:B------:R-:W-:Y:S01]  /*7f00*/  USHF.R.U32.HI UR5, URZ, UR10, UR5 ;  /* 0x0000000aff057299 */ /* 0x000fe20008011605 */
[----:B------:R-:W-:Y:S03]  /*7f10*/  P2R R67, PR, RZ, 0x20 ;  /* 0x00000020ff437803 */ /* 0x000fe60000000000 */
[----:B------:R-:W-:Y:S02]  /*7f20*/  USEL UR5, UR12, UR5, !UP0 ;  /* 0x000000050c057287 */ /* 0x000fe4000c000000 */
[----:B------:R-:W-:Y:S02]  /*7f30*/  UISETP.NE.AND UP0, UPT, UR11, 0x1, UPT ;  /* 0x000000010b00788c */ /* 0x000fe4000bf05270 */
[----:B---3--:R-:W-:Y:S02]  /*7f40*/  UIMAD.WIDE.U32 UR6, UR5, UR16, URZ ;  /* 0x00000010050672a5 */ /* 0x008fe4000f8e00ff */
[----:B------:R-:W-:Y:S02]  /*7f50*/  IMAD R7, RZ, RZ, -UR5 ;  /* 0x80000005ff077e24 */ /* 0x000fe4000f8e02ff */
[----:B------:R-:W-:Y:S02]  /*7f60*/  IMAD.U32 R56, RZ, RZ, UR5 ;  /* 0x00000005ff387e24 */ /* 0x000fe4000f8e00ff */
[----:B------:R-:W-:Y:S01]  /*7f70*/  IMAD R57, R7, UR8, R57 ;  /* 0x0000000807397c24 */ /* 0x000fe2000f8e0239 */
[----:B------:R-:W-:Y:S02]  /*7f80*/  UMOV UR4, UR7 ;  /* 0x0000000700047c82 */ /* 0x000fe40008000000 */
[----:B------:R-:W-:Y:S01]  /*7f90*/  USHF.R.U32.HI UR4, URZ, UR17, UR4 ;  /* 0x00000011ff047299 */ /* 0x000fe20008011604 */
[----:B----4-:R-:W-:Y:S03]  /*7fa0*/  SHF.L.U32 R3, R51, 0x1f, RZ ;  /* 0x0000001f33037819 */ /* 0x010fe600000006ff */
[----:B------:R-:W-:Y:S02]  /*7fb0*/  USEL UR4, UR5, UR4, !UP0 ;  /* 0x0000000405047287 */ /* 0x000fe4000c000000 */
[----:B------:R-:W-:Y:S01]  /*7fc0*/  UISETP.NE.AND UP0, UPT, UR18, 0x1, UPT ;  /* 0x000000011200788c */ /* 0x000fe2000bf05270 */
[----:B------:R1:W3:Y:S01]  /*7fd0*/  SYNCS.PHASECHK.TRANS64.TRYWAIT P0, [R58+URZ+0x280], R3 ;  /* 0x000280033a0075a7 */ /* 0x0002e200080011ff */
[----:B------:R-:W-:Y:S02]  /*7fe0*/  UIMAD.WIDE.U32 UR6, UR4, UR19, URZ ;  /* 0x00000013040672a5 */ /* 0x000fe4000f8e00ff */
[----:B------:R-:W-:Y:S02]  /*7ff0*/  IMAD.U32 R55, RZ, RZ, UR4 ;  /* 0x00000004ff377e24 */ /* 0x000fe4000f8e00ff */
[----:B------:R-:W-:Y:S01]  /*8000*/  IMAD R6, RZ, RZ, -UR4 ;  /* 0x80000004ff067e24 */ /* 0x000fe2000f8e02ff */
[----:B------:R-:W-:Y:S01]  /*8010*/  PLOP3.LUT P2, PT, PT, PT, UP0, 0x80, 0x8 ;  /* 0x000000000008781c */ /* 0x000fe20003f4f008 */
[----:B------:R-:W-:Y:S01]  /*8020*/  IMAD.U32 R54, RZ, RZ, UR4 ;  /* 0x00000004ff367e24 */ /* 0x000fe2000f8e00ff */
[----:B------:R-:W-:Y:S01]  /*8030*/  UMOV UR6, UR7 ;  /* 0x0000000700067c82 */ /* 0x000fe20008000000 */
[----:B------:R-:W-:Y:S01]  /*8040*/  IMAD R56, R6, UR11, R56 ;  /* 0x0000000b06387c24 */ /* 0x000fe2000f8e0238 */
[----:B------:R-:W-:Y:S06]  /*8050*/  USHF.R.U32.HI UR6, URZ, UR13, UR6 ;  /* 0x0000000dff067299 */ /* 0x000fec0008011606 */
[----:B------:R-:W-:Y:S05]  /*8060*/  SEL R55, R55, UR6, !P2 ;  /* 0x0000000637377c07 */ /* 0x000fea000d000000 */
[----:B------:R-:W-:Y:S04]  /*8070*/  IMAD.MOV R4, RZ, RZ, -R55 ;  /* 0x000000ffff047224 */ /* 0x000fe800078e0a37 */
[----:B------:R-:W-:Y:S01]  /*8080*/  IMAD R54, R4, UR18, R54 ;  /* 0x0000001204367c24 */ /* 0x000fe2000f8e0236 */
[----:B--2---:R-:W-:Y:S01]  /*8090*/  @P6 SEL R66, RZ, 0x1, !P1 ;  /* 0x00000001ff426807 */ /* 0x004fe20004800000 */
[----:B-1----:R-:W-:Y:S06]  /*80a0*/  @!P6 BRA `(.L_x_130) ;  /* 0x000000000068e947 */ /* 0x002fec0003800000 */
[----:B------:R-:W-:Y:S01]  /*80b0*/  LOP3.LUT P6, RZ, R44, 0x40, RZ, 0xc0, !PT ;  /* 0x000000402cff7812 */ /* 0x000fe200078cc0ff */
[----:B------:R-:W-:Y:S01]  /*80c0*/  VIADD R2, R62, 0x300 ;  /* 0x000003003e027836 */ /* 0x000fe20000000000 */
[----:B------:R-:W-:Y:S01]  /*80d0*/  ISETP.NE.AND P2, PT, R66, RZ, PT ;  /* 0x000000ff4200720c */ /* 0x000fe20003f45270 */
[----:B------:R-:W-:Y:S01]  /*80e0*/  BSSY B0, `(.L_x_131) ;  /* 0x000000d000007945 */ /* 0x000fe20003800000 */
[----:B------:R-:W-:Y:S01]  /*80f0*/  PLOP3.LUT P1, PT, PT, PT, PT, 0x8, 0x80 ;  /* 0x000000000080781c */ /* 0x000fe20003f2e170 */
[----:B------:R-:W-:Y:S01]  /*8100*/  @P5 VIADD R4, R62, 0x310 ;  /* 0x000003103e045836 */ /* 0x000fe20000000000 */
[----:B------:R-:W-:Y:S02]  /*8110*/  @P5 PLOP3.LUT P1, PT, P6, PT, PT, 0x80, 0x8 ;  /* 0x000000000008581c */ /* 0x000fe4000372f070 */
[----:B------:R-:W-:Y:S02]  /*8120*/  CS2R R38, SRZ ;  /* 0x0000000000267805 */ /* 0x000fe4000001ff00 */
[----:B------:R-:W-:Y:S02]  /*8130*/  CS2R R36, SRZ ;  /* 0x0000000000247805 */ /* 0x000fe4000001ff00 */
[----:B------:R-:W-:Y:S02]  /*8140*/  CS2R R30, SRZ ;  /* 0x00000000001e7805 */ /* 0x000fe4000001ff00 */
[----:B------:R-:W-:Y:S05]  /*8150*/  CS2R R28, SRZ ;  /* 0x00000000001c7805 */ /* 0x000fea000001ff00 */
[----:B------:R-:W-:Y:S01]  /*8160*/  @P1 VIADD R4, R2, 0xfffffff0 ;  /* 0xfffffff002041836 */ /* 0x000fe20000000000 */
[----:B------:R-:W-:Y:S06]  /*8170*/  @P2 BRA `(.L_x_132) ;  /* 0x00000000000c2947 */ /* 0x000fec0003800000 */
[----:B------:R-:W-:Y:S04]  /*8180*/  SHF.L.U32 R2, R27, 0x1f, RZ ;  /* 0x0000001f1b027819 */ /* 0x000fe800000006ff */
[----:B------:R-:W1:Y:S02]  /*8190*/  SYNCS.PHASECHK.TRANS64.TRYWAIT P1, [R0+URZ+0x230], R2 ;  /* 0x00023002000075a7 */ /* 0x000e6400080211ff */
[----:B-1----:R-:W-:Y:S05]  /*81a0*/  @!P1 BRA `(.L_x_133) ;  /* 0x00000028009c9947 */ /* 0x002fea0003800000 */
.L_x_132:
[----:B------:R-:W-:Y:S05]  /*81b0*/  BSYNC B0 ;  /* 0x0000000000007941 */ /* 0x000fea0003800000 */
.L_x_131:
[----:B------:R-:W-:Y:S01]  /*81c0*/  UIADD3 UR4, UPT, UPT, UR48, 0x1, URZ ;  /* 0x0000000130047890 */ /* 0x000fe2000fffe0ff */
[----:B------:R-:W-:Y:S03]  /*81d0*/  ISETP.NE.AND P1, PT, R67, RZ, PT ;  /* 0x000000ff4300720c */ /* 0x000fe60003f25270 */
[----:B------:R-:W-:Y:S04]  /*81e0*/  UISETP.NE.AND UP0, UPT, UR4, 0x3, UPT ;  /* 0x000000030400788c */ /* 0x000fe8000bf05270 */
[----:B------:R-:W-:Y:S02]  /*81f0*/  USEL UR5, URZ, 0x1, UP0 ;  /* 0x00000001ff057887 */ /* 0x000fe40008000000 */
[----:B------:R-:W-:Y:S04]  /*8200*/  USEL UR4, UR4, URZ, UP0 ;  /* 0x000000ff04047287 */ /* 0x000fe80008000000 */
[----:B------:R2:W4:Y:S01]  /*8210*/  @P1 LDS.128 R36, [R4] ;  /* 0x0000000004241984 */ /* 0x0005220000000c00 */
[----:B------:R-:W-:Y:S01]  /*8220*/  LOP3.LUT R27, R27, UR5, RZ, 0x3c, !PT ;  /* 0x000000051b1b7c12 */ /* 0x000fe2000f8e3cff */
[----:B------:R-:W-:Y:S02]  /*8230*/  IMAD.U32 R64, RZ, RZ, UR4 ;  /* 0x00000004ff407e24 */ /* 0x000fe4000f8e00ff */
[----:B------:R2:W1:Y:S04]  /*8240*/  @P1 LDS.128 R28, [R62+0x300] ;  /* 0x000300003e1c1984 */ /* 0x0004680000000c00 */
.L_x_130:
[----:B------:R-:W-:Y:S05]  /*8250*/  BSYNC B1 ;  /* 0x0000000000017941 */ /* 0x000fea0003800000 */
.L_x_129:
[----:B-1----:R-:W-:Y:S04]  /*8260*/  SHF.R.U32.HI R0, RZ, 0x15, R25 ;  /* 0x00000015ff007819 */ /* 0x002fe80000011619 */
[----:B------:R-:W-:Y:S01]  /*8270*/  LOP3.LUT P1, RZ, R0, 0x3, R46, 0x48, !PT ;  /* 0x0000000300ff7812 */ /* 0x000fe2000782482e */
[----:B------:R-:W-:Y:S01]  /*8280*/  @!UPT UIADD3 URZ, UPT, UPT, URZ, URZ, URZ ;  /* 0x000000fffffff290 */ /* 0x000fe2000fffe0ff */
[----:B---3--:R-:W-:Y:S11]  /*8290*/  @P0 BRA `(.L_x_134) ;  /* 0x0000000000080947 */ /* 0x008ff60003800000 */
[----:B------:R-:W1:Y:S02]  /*82a0*/  SYNCS.PHASECHK.TRANS64.TRYWAIT P0, [R58+URZ+0x280], R3 ;  /* 0x000280033a0075a7 */ /* 0x000e6400080011ff */
[----:B-1----:R-:W-:Y:S05]  /*82b0*/  @!P0 BRA `(.L_x_135) ;  /* 0x00000028006c8947 */ /* 0x002fea0003800000 */
.L_x_134:
[----:B------:R-:W-:Y:S05]  /*82c0*/  @!P1 BRA `(.L_x_136) ;  /* 0x0000000000409947 */ /* 0x000fea0003800000 */
[----:B------:R-:W3:Y:S01]  /*82d0*/  LDCU.64 UR8, c[0x4][0x70] ;  /* 0x01000e00ff0877ac */ /* 0x000ee20008000a00 */
[----:B-1----:R-:W-:Y:S01]  /*82e0*/  MOV R3, 0x0 ;  /* 0x0000000000037802 */ /* 0x002fe20000000f00 */
[----:B------:R-:W-:Y:S02]  /*82f0*/  HFMA2 R12, -RZ, RZ, 0, 5.9604644775390625e-08 ;  /* 0x00000001ff0c7431 */ /* 0x000fe400000001ff */
[----:B------:R-:W-:Y:S02]  /*8300*/  IMAD.MOV.U32 R8, RZ, RZ, 0x192 ;  /* 0x00000192ff087424 */ /* 0x000fe400078e00ff */
[----:B------:R-:W-:Y:S01]  /*8310*/  IMAD.MOV.U32 R13, RZ, RZ, RZ ;  /* 0x000000ffff0d7224 */ /* 0x000fe200078e00ff */
[----:B------:R-:W1:Y:S01]  /*8320*/  LDCU.64 UR6, c[0x4][0x78] ;  /* 0x01000f00ff0677ac */ /* 0x000e620008000a00 */
[----:B------:R-:W4:Y:S01]  /*8330*/  LDC.64 R2, c[0x4][R3] ;  /* 0x0100000003027b82 */ /* 0x000f220000000a00 */
[----:B------:R-:W5:Y:S01]  /*8340*/  LDCU.64 UR4, c[0x4][0x10] ;  /* 0x01000200ff0477ac */ /* 0x000f620008000a00 */
[----:B---3--:R-:W-:Y:S01]  /*8350*/  MOV R5, UR9 ;  /* 0x0000000900057c02 */ /* 0x008fe20008000f00 */
[----:B--2---:R-:W-:Y:S01]  /*8360*/  IMAD.U32 R4, RZ, RZ, UR8 ;  /* 0x00000008ff047e24 */ /* 0x004fe2000f8e00ff */
[----:B-1----:R-:W-:Y:S01]  /*8370*/  MOV R7, UR7 ;  /* 0x0000000700077c02 */ /* 0x002fe20008000f00 */
[----:B------:R-:W-:Y:S01]  /*8380*/  IMAD.U32 R6, RZ, RZ, UR6 ;  /* 0x00000006ff067e24 */ /* 0x000fe2000f8e00ff */
[----:B-----5:R-:W-:Y:S01]  /*8390*/  MOV R11, UR5 ;  /* 0x00000005000b7c02 */ /* 0x020fe20008000f00 */
[----:B------:R-:W-:Y:S02]  /*83a0*/  IMAD.U32 R10, RZ, RZ, UR4 ;  /* 0x00000004ff0a7e24 */ /* 0x000fe4000f8e00ff */
[----:B------:R-:W-:Y:S07]  /*83b0*/  LEPC R20, `(.L_x_136) ;  /* 0x000000001014794e */ /* 0x000fee0000000000 */
[----:B----4-:R-:W-:Y:S05]  /*83c0*/  CALL.ABS.NOINC R2 ;  /* 0x0000000002007343 */ /* 0x010fea0003c00000 */
.L_x_136:
[----:B-1----:R-:W-:Y:S01]  /*83d0*/  SHF.L.U32 R3, R28, 0x10, RZ ;  /* 0x000000101c037819 */ /* 0x002fe200000006ff */
[----:B------:R-:W-:Y:S05]  /*83e0*/  WARPSYNC.ALL ;  /* 0x0000000000007948 */ /* 0x000fea0003800000 */
[----:B------:R-:W-:Y:S01]  /*83f0*/  R2UR UR4, R25 ;  /* 0x00000000190472ca */ /* 0x000fe200000e0000 */
[----:B------:R-:W-:Y:S01]  /*8400*/  BSSY.RECONVERGENT B0, `(.L_x_137) ;  /* 0x000005a000007945 */ /* 0x000fe20003800200 */
[----:B------:R-:W-:Y:S02]  /*8410*/  SHF.L.U32 R20, R29, 0x10, RZ ;  /* 0x000000101d147819 */ /* 0x000fe400000006ff */
[----:B------:R-:W-:Y:S02]  /*8420*/  MOV R61, 0x10 ;  /* 0x00000010003d7802 */ /* 0x000fe40000000f00 */
[----:B------:R-:W-:Y:S02]  /*8430*/  LOP3.LUT P6, RZ, R44, 0x40, RZ, 0xc0, !PT ;  /* 0x000000402cff7812 */ /* 0x000fe400078cc0ff */
[----:B------:R-:W-:Y:S02]  /*8440*/  ISETP.NE.AND P0, PT, R53, RZ, PT ;  /* 0x000000ff3500720c */ /* 0x000fe40003f05270 */
[----:B------:R-:W-:Y:S03]  /*8450*/  SEL R61, R61, 0xfffffff0, !P6 ;  /* 0xfffffff03d3d7807 */ /* 0x000fe60007000000 */
[----:B--2---:R-:W1:Y:S02]  /*8460*/  LDTM.x16 R4, tmem[UR4] ;  /* 0x00000004000479ee */ /* 0x004e640008240000 */
[----:B-1----:R-:W-:Y:S01]  /*8470*/  FMUL R0, R24, R4 ;  /* 0x0000000418007220 */ /* 0x002fe20000400000 */
[----:B------:R-:W-:Y:S01]  /*8480*/  LOP3.LUT R4, R28, 0xffff0000, RZ, 0xc0, !PT ;  /* 0xffff00001c047812 */ /* 0x000fe200078ec0ff */
[C---:B------:R-:W-:Y:S01]  /*8490*/  FMUL R2, R24.reuse, R5 ;  /* 0x0000000518027220 */ /* 0x040fe20000400000 */
[----:B------:R-:W-:Y:S01]  /*84a0*/  FMUL R5, R24, R9 ;  /* 0x0000000918057220 */ /* 0x000fe20000400000 */
[----:B------:R-:W-:Y:S01]  /*84b0*/  FFMA R0, R26, R3, R0 ;  /* 0x000000031a007223 */ /* 0x000fe20000000000 */
[----:B------:R-:W-:Y:S01]  /*84c0*/  FMUL R9, R24, R13 ;  /* 0x0000000d18097220 */ /* 0x000fe20000400000 */
[----:B------:R-:W-:Y:S01]  /*84d0*/  FFMA R2, R26, R4, R2 ;  /* 0x000000041a027223 */ /* 0x000fe20000000002 */
[C---:B------:R-:W-:Y:S01]  /*84e0*/  FMUL R4, R24.reuse, R8 ;  /* 0x0000000818047220 */ /* 0x040fe20000400000 */
[C---:B------:R-:W-:Y:S01]  /*84f0*/  FMUL R8, R24.reuse, R12 ;  /* 0x0000000c18087220 */ /* 0x040fe20000400000 */
[C---:B------:R-:W-:Y:S01]  /*8500*/  FMUL R12, R24.reuse, R16 ;  /* 0x00000010180c7220 */ /* 0x040fe20000400000 */
[----:B------:R-:W-:Y:S01]  /*8510*/  LOP3.LUT R16, R29, 0xffff0000, RZ, 0xc0, !PT ;  /* 0xffff00001d107812 */ /* 0x000fe200078ec0ff */
[----:B------:R-:W-:Y:S01]  /*8520*/  FMUL R3, R24, R6 ;  /* 0x0000000618037220 */ /* 0x000fe20000400000 */
[----:B------:R-:W-:Y:S01]  /*8530*/  F2FP.BF16.F32.PACK_AB R32, R2, R0 ;  /* 0x000000000220723e */ /* 0x000fe200000010ff */
[----:B------:R-:W-:Y:S01]  /*8540*/  FMUL R13, R24, R17 ;  /* 0x00000011180d7220 */ /* 0x000fe20000400000 */
[----:B------:R-:W-:Y:S01]  /*8550*/  SHF.L.U32 R17, R30, 0x10, RZ ;  /* 0x000000101e117819 */ /* 0x000fe200000006ff */
[----:B------:R-:W-:Y:S01]  /*8560*/  FMUL R7, R24, R7 ;  /* 0x0000000718077220 */ /* 0x000fe20000400000 */
[----:B------:R-:W-:Y:S01]  /*8570*/  LOP3.LUT R0, R30, 0xffff0000, RZ, 0xc0, !PT ;  /* 0xffff00001e007812 */ /* 0x000fe200078ec0ff */
[C---:B------:R-:W-:Y:S01]  /*8580*/  FFMA R3, R26.reuse, R20, R3 ;  /* 0x000000141a037223 */ /* 0x040fe20000000003 */
[C---:B------:R-:W-:Y:S01]  /*8590*/  SHF.L.U32 R2, R31.reuse, 0x10, RZ ;  /* 0x000000101f027819 */ /* 0x040fe200000006ff */
[C---:B------:R-:W-:Y:S01]  /*85a0*/  FFMA R7, R26.reuse, R16, R7 ;  /* 0x000000101a077223 */ /* 0x040fe20000000007 */
[----:B------:R-:W-:Y:S01]  /*85b0*/  LOP3.LUT R16, R31, 0xffff0000, RZ, 0xc0, !PT ;  /* 0xffff00001f107812 */ /* 0x000fe200078ec0ff */
[C---:B------:R-:W-:Y:S01]  /*85c0*/  FFMA R4, R26.reuse, R17, R4 ;  /* 0x000000111a047223 */ /* 0x040fe20000000004 */
[----:B------:R-:W-:Y:S01]  /*85d0*/  FFMA R5, R26, R0, R5 ;  /* 0x000000001a057223 */ /* 0x000fe20000000005 */
[----:B----4-:R-:W-:Y:S01]  /*85e0*/  SHF.L.U32 R0, R36, 0x10, RZ ;  /* 0x0000001024007819 */ /* 0x010fe200000006ff */
[C---:B------:R-:W-:Y:S01]  /*85f0*/  FMUL R6, R24.reuse, R10 ;  /* 0x0000000a18067220 */ /* 0x040fe20000400000 */
[----:B------:R-:W-:Y:S01]  /*8600*/  F2FP.BF16.F32.PACK_AB R33, R7, R3 ;  /* 0x000000030721723e */ /* 0x000fe200000010ff */
[----:B------:R-:W-:Y:S01]  /*8610*/  FMUL R11, R24, R11 ;  /* 0x0000000b180b7220 */ /* 0x000fe20000400000 */
[C---:B------:R-:W-:Y:S01]  /*8620*/  SHF.L.U32 R3, R37.reuse, 0x10, RZ ;  /* 0x0000001025037819 */ /* 0x040fe200000006ff */
[----:B------:R-:W-:Y:S01]  /*8630*/  FFMA R6, R26, R2, R6 ;  /* 0x000000021a067223 */ /* 0x000fe20000000006 */
[----:B------:R-:W-:Y:S01]  /*8640*/  LOP3.LUT R2, R36, 0xffff0000, RZ, 0xc0, !PT ;  /* 0xffff000024027812 */ /* 0x000fe200078ec0ff */
[C---:B------:R-:W-:Y:S01]  /*8650*/  FFMA R11, R26.reuse, R16, R11 ;  /* 0x000000101a0b7223 */ /* 0x040fe2000000000b */
[----:B------:R-:W-:Y:S01]  /*8660*/  FFMA R8, R26, R0, R8 ;  /* 0x000000001a087223 */ /* 0x000fe20000000008 */
[C---:B------:R-:W-:Y:S01]  /*8670*/  FMUL R10, R24.reuse, R14 ;  /* 0x0000000e180a7220 */ /* 0x040fe20000400000 */
[----:B------:R-:W-:Y:S01]  /*8680*/  LOP3.LUT R0, R37, 0xffff0000, RZ, 0xc0, !PT ;  /* 0xffff000025007812 */ /* 0x000fe200078ec0ff */
[----:B------:R-:W-:Y:S01]  /*8690*/  FMUL R15, R24, R15 ;  /* 0x0000000f180f7220 */ /* 0x000fe20000400000 */
[C---:B------:R-:W-:Y:S01]  /*86a0*/  FFMA R9, R26.reuse, R2, R9 ;  /* 0x000000021a097223 */ /* 0x040fe20000000009 */
[----:B------:R-:W-:Y:S01]  /*86b0*/  FFMA R10, R26, R3, R10 ;  /* 0x000000031a0a7223 */ /* 0x000fe2000000000a */
[----:B------:R-:W-:Y:S01]  /*86c0*/  SHF.L.U32 R2, R38, 0x10, RZ ;  /* 0x0000001026027819 */ /* 0x000fe200000006ff */
[----:B------:R-:W-:Y:S01]  /*86d0*/  FFMA R15, R26, R0, R15 ;  /* 0x000000001a0f7223 */ /* 0x000fe2000000000f */
[----:B------:R-:W-:Y:S01]  /*86e0*/  LOP3.LUT R3, R38, 0xffff0000, RZ, 0xc0, !PT ;  /* 0xffff000026037812 */ /* 0x000fe200078ec0ff */
[C---:B------:R-:W-:Y:S01]  /*86f0*/  FMUL R14, R24.reuse, R18 ;  /* 0x00000012180e7220 */ /* 0x040fe20000400000 */
[----:B------:R-:W-:Y:S01]  /*8700*/  F2FP.BF16.F32.PACK_AB R34, R5, R4 ;  /* 0x000000040522723e */ /* 0x000fe200000010ff */
[----:B------:R-:W-:Y:S01]  /*8710*/  FMUL R19, R24, R19 ;  /* 0x0000001318137220 */ /* 0x000fe20000400000 */
[C---:B------:R-:W-:Y:S01]  /*8720*/  SHF.L.U32 R0, R39.reuse, 0x10, RZ ;  /* 0x0000001027007819 */ /* 0x040fe200000006ff */
[C---:B------:R-:W-:Y:S01]  /*8730*/  FFMA R12, R26.reuse, R2, R12 ;  /* 0x000000021a0c7223 */ /* 0x040fe2000000000c */
[----:B------:R-:W-:Y:S01]  /*8740*/  LOP3.LUT R4, R39, 0xffff0000, RZ, 0xc0, !PT ;  /* 0xffff000027047812 */ /* 0x000fe200078ec0ff */
[C---:B------:R-:W-:Y:S01]  /*8750*/  FFMA R13, R26.reuse, R3, R13 ;  /* 0x000000031a0d7223 */ /* 0x040fe2000000000d */
[----:B------:R-:W-:Y:S01]  /*8760*/  F2FP.BF16.F32.PACK_AB R35, R11, R6 ;  /* 0x000000060b23723e */ /* 0x000fe200000010ff */
[C---:B------:R-:W-:Y:S01]  /*8770*/  FFMA R14, R26.reuse, R0, R14 ;  /* 0x000000001a0e7223 */ /* 0x040fe2000000000e */
[----:B------:R-:W-:Y:S01]  /*8780*/  F2FP.BF16.F32.PACK_AB R8, R9, R8 ;  /* 0x000000080908723e */ /* 0x000fe200000010ff */
[----:B------:R-:W-:Y:S01]  /*8790*/  FFMA R19, R26, R4, R19 ;  /* 0x000000041a137223 */ /* 0x000fe20000000013 */
[----:B------:R-:W-:Y:S01]  /*87a0*/  F2FP.BF16.F32.PACK_AB R9, R15, R10 ;  /* 0x0000000a0f09723e */ /* 0x000fe200000010ff */
[----:B------:R1:W-:Y:S01]  /*87b0*/  STS.128 [R62+0x300], R32 ;  /* 0x000300203e007388 */ /* 0x0003e20000000c00 */
[----:B------:R-:W-:Y:S02]  /*87c0*/  F2FP.BF16.F32.PACK_AB R10, R13, R12 ;  /* 0x0000000c0d0a723e */ /* 0x000fe400000010ff */
[----:B------:R-:W-:Y:S02]  /*87d0*/  F2FP.BF16.F32.PACK_AB R11, R19, R14 ;  /* 0x0000000e130b723e */ /* 0x000fe400000010ff */
[----:B------:R-:W-:Y:S05]  /*87e0*/  IADD3 R0, PT, PT, R62, R61, RZ ;  /* 0x0000003d3e007210 */ /* 0x000fea0007ffe0ff */
[----:B------:R1:W-:Y:S01]  /*87f0*/  STS.128 [R0+0x300], R8 ;  /* 0x0003000800007388 */ /* 0x0003e20000000c00 */
[----:B------:R-:W-:Y:S01]  /*8800*/  @!PT LDS RZ, [RZ] ;  /* 0x00000000fffff984 */ /* 0x000fe20000000800 */
[----:B------:R-:W-:Y:S01]  /*8810*/  @!PT LDS RZ, [RZ] ;  /* 0x00000000fffff984 */ /* 0x000fe20000000800 */
[----:B------:R-:W-:Y:S01]  /*8820*/  @!PT LDS RZ, [RZ] ;  /* 0x00000000fffff984 */ /* 0x000fe20000000800 */
[----:B------:R-:W-:Y:S01]  /*8830*/  @!PT LDS RZ, [RZ] ;  /* 0x00000000fffff984 */ /* 0x000fe20000000800 */
[----:B------:R2:W-:Y:S07]  /*8840*/  MEMBAR.ALL.CTA ;  /* 0x0000000000007992 */ /* 0x0005ee0000008000 */
[----:B--2---:R-:W2:Y:S02]  /*8850*/  FENCE.VIEW.ASYNC.S ;  /* 0x00000000000073c6 */ /* 0x004ea40000000000 */
[----:B--2---:R-:W-:Y:S06]  /*8860*/  BAR.SYNC.DEFER_BLOCKING 0x1, 0x80 ;  /* 0x0042000000007b1d */ /* 0x004fec0000010000 */
[----:B------:R-:W-:Y:S05]  /*8870*/  @P0 BRA `(.L_x_138) ;  /* 0x0000000000480947 */ /* 0x000fea0003800000 */
[----:B------:R-:W2:Y:S01]  /*8880*/  LDCU.64 UR14, c[0x0][0x348] ;  /* 0x00006900ff0e77ac */ /* 0x000ea20008000a00 */
[----:B------:R-:W-:Y:S02]  /*8890*/  R2UR UR6, R63 ;  /* 0x000000003f0672ca */ /* 0x000fe400000e0000 */
[----:B------:R-:W-:Y:S01]  /*88a0*/  R2UR UR10, R57 ;  /* 0x00000000390a72ca */ /* 0x000fe200000e0000 */
[----:B------:R-:W-:Y:S01]  /*88b0*/  UMOV UR9, UR47 ;  /* 0x0000002f00097c82 */ /* 0x000fe20008000000 */
[----:B------:R-:W-:Y:S01]  /*88c0*/  R2UR UR11, R56 ;  /* 0x00000000380b72ca */ /* 0x000fe200000e0000 */
[----:B------:R-:W-:Y:S01]  /*88d0*/  UIADD3 UR7, UPT, UPT, UR47, 0x20, URZ ;  /* 0x000000202f077890 */ /* 0x000fe2000fffe0ff */
[----:B------:R-:W-:Y:S02]  /*88e0*/  R2UR UR12, R54 ;  /* 0x00000000360c72ca */ /* 0x000fe400000e0000 */
[----:B------:R-:W-:Y:S05]  /*88f0*/  R2UR UR13, R55 ;  /* 0x00000000370d72ca */ /* 0x000fea00000e0000 */
[----:B------:R-:W-:Y:S02]  /*8900*/  UIADD3 UR6, UPT, UPT, UR45, UR6, URZ ;  /* 0x000000062d067290 */ /* 0x000fe4000fffe0ff */
[----:B--2---:R-:W-:Y:S02]  /*8910*/  UIADD3 UR4, UP0, UPT, UR14, 0x780, URZ ;  /* 0x000007800e047890 */ /* 0x004fe4000ff1e0ff */
[----:B------:R-:W-:Y:S02]  /*8920*/  UIADD3 UR8, UPT, UPT, UR6, 0x300, URZ ;  /* 0x0000030006087890 */ /* 0x000fe4000fffe0ff */
[----:B------:R-:W-:Y:S02]  /*8930*/  UIADD3.X UR5, UPT, UPT, URZ, UR15, URZ, UP0, !UPT ;  /* 0x0000000fff057290 */ /* 0x000fe400087fe4ff */
[----:B------:R-:W-:Y:S07]  /*8940*/  UIADD3 UR6, UPT, UPT, UR6, 0xb00, URZ ;  /* 0x00000b0006067890 */ /* 0x000fee000fffe0ff */
[----:B------:R2:W-:Y:S02]  /*8950*/  UTMASTG.5D.IM2COL [UR8], [UR4] ;  /* 0x00000008040073b5 */ /* 0x0005e40008060000 */
[----:B--2---:R-:W-:Y:S01]  /*8960*/  UMOV UR8, UR6 ;  /* 0x0000000600087c82 */ /* 0x004fe20008000000 */
[----:B------:R-:W-:Y:S02]  /*8970*/  UMOV UR9, UR7 ;  /* 0x0000000700097c82 */ /* 0x000fe40008000000 */
[----:B------:R2:W-:Y:S02]  /*8980*/  UTMASTG.5D.IM2COL [UR8], [UR4] ;  /* 0x00000008040073b5 */ /* 0x0005e40008060000 */
[----:B--2---:R0:W-:Y:S02]  /*8990*/  UTMACMDFLUSH ;  /* 0x00000000000079b7 */ /* 0x0041e40000000000 */
.L_x_138:
[----:B------:R-:W-:Y:S05]  /*89a0*/  BSYNC.RECONVERGENT B0 ;  /* 0x0000000000007941 */ /* 0x000fea0003800200 */
.L_x_137:
[----:B------:R-:W-:Y:S01]  /*89b0*/  UIADD3 UR46, UPT, UPT, UR48, 0x1, URZ ;  /* 0x00000001302e7890 */ /* 0x000fe2000fffe0ff */
[----:B------:R-:W-:Y:S03]  /*89c0*/  BSSY.RECONVERGENT B0, `(.L_x_139) ;  /* 0x0000005000007945 */ /* 0x000fe60003800200 */
[----:B------:R-:W-:Y:S04]  /*89d0*/  UISETP.NE.AND UP0, UPT, UR46, 0x3, UPT ;  /* 0x000000032e00788c */ /* 0x000fe8000bf05270 */
[----:B------:R-:W-:Y:S01]  /*89e0*/  USEL UR44, UR46, URZ, UP0 ;  /* 0x000000ff2e2c7287 */ /* 0x000fe20008000000 */
[----:B------:R-:W-:Y:S11]  /*89f0*/  @P0 BRA `(.L_x_140) ;  /* 0x0000000000040947 */ /* 0x000ff60003800000 */
[----:B------:R-:W-:Y:S04]  /*8a00*/  DEPBAR.LE SB0, 0x1 ;  /* 0x000080400000791a */ /* 0x000fe80000000000 */
.L_x_140:
[----:B------:R-:W-:Y:S05]  /*8a10*/  BSYNC.RECONVERGENT B0 ;  /* 0x0000000000007941 */ /* 0x000fea0003800200 */
.L_x_139:
[----:B------:R-:W-:Y:S01]  /*8a20*/  BAR.SYNC.DEFER_BLOCKING 0x1, 0x80 ;  /* 0x0042000000007b1d */ /* 0x000fe20000010000 */
[----:B------:R-:W-:Y:S01]  /*8a30*/  ISETP.NE.AND P1, PT, R60, RZ, PT ;  /* 0x000000ff3c00720c */ /* 0x000fe20003f25270 */
[----:B------:R-:W-:Y:S01]  /*8a40*/  UISETP.NE.AND UP0, UPT, UR50, URZ, UPT ;  /* 0x000000ff3200728c */ /* 0x000fe2000bf05270 */
[----:B------:R-:W-:Y:S11]  /*8a50*/  LEA R3, R64, UR45, 0x3 ;  /* 0x0000002d40037c11 */ /* 0x000ff6000f8e18ff */
[----:B------:R-:W-:Y:S01]  /*8a60*/  @P1 SHF.L.U32 R4, R27, 0x1f, RZ ;  /* 0x0000001f1b041819 */ /* 0x000fe200000006ff */
[----:B------:R-:W-:Y:S06]  /*8a70*/  BRA.U !UP0, `(.L_x_141) ;  /* 0x0000000108247547 */ /* 0x000fec000b800000 */
[----:B-1----:R-:W1:Y:S01]  /*8a80*/  S2R R0, SR_CgaCtaId ;  /* 0x0000000000007919 */ /* 0x002e620000008800 */
[----:B------:R-:W-:Y:S01]  /*8a90*/  IMAD.U32 R2, RZ, RZ, UR49 ;  /* 0x00000031ff027e24 */ /* 0x000fe2000f8e00ff */
[----:B------:R-:W-:Y:S04]  /*8aa0*/  UIADD3 UR4, UPT, UPT, UR49, 0x1, URZ ;  /* 0x0000000131047890 */ /* 0x000fe8000fffe0ff */
[----:B------:R-:W-:Y:S01]  /*8ab0*/  @P1 LEA R2, R2, UR45, 0x3 ;  /* 0x0000002d02021c11 */ /* 0x000fe2000f8e18ff */
[----:B------:R-:W-:Y:S04]  /*8ac0*/  UISETP.NE.AND UP0, UPT, UR4, 0x3, UPT ;  /* 0x000000030400788c */ /* 0x000fe8000bf05270 */
[----:B------:R-:W-:Y:S01]  /*8ad0*/  @P1 VIADD R2, R2, 0x248 ;  /* 0x0000024802021836 */ /* 0x000fe20000000000 */
[----:B------:R-:W-:Y:S04]  /*8ae0*/  USEL UR49, UR4, URZ, UP0 ;  /* 0x000000ff04317287 */ /* 0x000fe80008000000 */
[----:B-1----:R-:W-:Y:S04]  /*8af0*/  @P1 PRMT R0, R0, 0x654, R2 ;  /* 0x0000065400001816 */ /* 0x002fe80000000002 */
[----:B------:R2:W-:Y:S04]  /*8b00*/  @P1 SYNCS.ARRIVE.TRANS64.RED.A1T0 RZ, [R0+URZ], RZ ;  /* 0x000000ff00ff19a7 */ /* 0x0005e800081004ff */
.L_x_141:
[----:B------:R-:W3:Y:S01]  /*8b10*/  @P1 SYNCS.PHASECHK.TRANS64.TRYWAIT P0, [R3+URZ+0x230], R4 ;  /* 0x00023004030015a7 */ /* 0x000ee200080011ff */
[----:B------:R-:W-:Y:S01]  /*8b20*/  BSSY B1, `(.L_x_142) ;  /* 0x0000012000017945 */ /* 0x000fe20003800000 */
[----:B---3--:R-:W-:Y:S03]  /*8b30*/  @P1 SEL R66, RZ, 0x1, !P0 ;  /* 0x00000001ff421807 */ /* 0x008fe60004000000 */
[----:B------:R-:W-:Y:S05]  /*8b40*/  @!P1 BRA `(.L_x_143) ;  /* 0x00000000003c9947 */ /* 0x000fea0003800000 */
[----:B------:R-:W-:Y:S01]  /*8b50*/  ISETP.NE.AND P1, PT, R67, RZ, PT ;  /* 0x000000ff4300720c */ /* 0x000fe20003f25270 */
[----:B------:R-:W-:Y:S01]  /*8b60*/  BSSY B0, `(.L_x_144) ;  /* 0x0000009000007945 */ /* 0x000fe20003800000 */
[----:B------:R-:W-:Y:S11]  /*8b70*/  ISETP.NE.AND P0, PT, R66, RZ, PT ;  /* 0x000000ff4200720c */ /* 0x000ff60003f05270 */
[----:B------:R-:W-:Y:S05]  /*8b80*/  @P1 IMAD R64, R64, 0x1000, R65 ;  /* 0x0000100040401824 */ /* 0x000fea00078e0241 */
[----:B-12---:R-:W-:Y:S05]  /*8b90*/  @P1 IADD3 R0, PT, PT, R64, UR45, RZ ;  /* 0x0000002d40001c10 */ /* 0x006fea000fffe0ff */
[----:B------:R-:W-:Y:S01]  /*8ba0*/  @P1 IMAD.IADD R0, R61, 0x1, R0 ;  /* 0x000000013d001824 */ /* 0x000fe200078e0200 */
[----:B------:R-:W-:Y:S06]  /*8bb0*/  @P0 BRA `(.L_x_145) ;  /* 0x00000000000c0947 */ /* 0x000fec0003800000 */
[----:B------:R-:W-:Y:S04]  /*8bc0*/  SHF.L.U32 R27, R27, 0x1f, RZ ;  /* 0x0000001f1b1b7819 */ /* 0x000fe800000006ff */
[----:B------:R-:W1:Y:S02]  /*8bd0*/  SYNCS.PHASECHK.TRANS64.TRYWAIT P0, [R3+URZ+0x230], R27 ;  /* 0x0002301b030075a7 */ /* 0x000e6400080011ff */
[----:B-1----:R-:W-:Y:S05]  /*8be0*/  @!P0 BRA `(.L_x_146) ;  /* 0x0000002000348947 */ /* 0x002fea0003800000 */
.L_x_145:
[----:B------:R-:W-:Y:S05]  /*8bf0*/  BSYNC B0 ;  /* 0x0000000000007941 */ /* 0x000fea0003800000 */
.L_x_144:
[----:B------:R-:W-:Y:S11]  /*8c00*/  ISETP.NE.AND P0, PT, R67, RZ, PT ;  /* 0x000000ff4300720c */ /* 0x000ff60003f05270 */
[----:B------:R-:W-:Y:S02]  /*8c10*/  @!UPT UIADD3 URZ, UPT, UPT, URZ, URZ, URZ ;  /* 0x000000fffffff290 */ /* 0x000fe4000fffe0ff */
[----:B------:R3:W4:Y:S04]  /*8c20*/  @P0 LDS.128 R28, [R64+UR45+0x300] ;  /* 0x0003002d401c0984 */ /* 0x0007280008000c00 */
[----:B------:R3:W2:Y:S02]  /*8c30*/  @P0 LDS.128 R36, [R0+0x300] ;  /* 0x0003000000240984 */ /* 0x0006a40000000c00 */
.L_x_143:
[----:B------:R-:W-:Y:S05]  /*8c40*/  BSYNC B1 ;  /* 0x0000000000017941 */ /* 0x000fea0003800000 */
.L_x_142:
[----:B-123--:R-:W-:Y:S05]  /*8c50*/  VIADD R0, R25, 0x10 ;  /* 0x0000001019007836 */ /* 0x00efea0000000000 */
[----:B------:R-:W-:Y:S04]  /*8c60*/  SHF.R.U32.HI R0, RZ, 0x15, R0 ;  /* 0x00000015ff007819 */ /* 0x000fe80000011600 */
[----:B------:R-:W-:Y:S11]  /*8c70*/  LOP3.LUT P0, RZ, R0, 0x3, R46, 0x48, !PT ;  /* 0x0000000300ff7812 */ /* 0x000ff6000780482e */
[----:B------:R-:W-:Y:S02]  /*8c80*/  @!UPT UIADD3 URZ, UPT, UPT, URZ, URZ, URZ ;  /* 0x000000fffffff290 */ /* 0x000fe4000fffe0ff */
[----:B------:R-:W-:Y:S05]  /*8c90*/  @!P0 BRA `(.L_x_147) ;  /* 0x0000000000408947 */ /* 0x000fea0003800000 */
[----:B------:R-:W1:Y:S01]  /*8ca0*/  LDCU.64 UR8, c[0x4][0x70] ;  /* 0x01000e00ff0877ac */ /* 0x000e620008000a00 */
[----:B------:R-:W-:Y:S01]  /*8cb0*/  MOV R3, 0x0 ;  /* 0x0000000000037802 */ /* 0x000fe20000000f00 */
[----:B------:R-:W-:Y:S02]  /*8cc0*/  HFMA2 R12, -RZ, RZ, 0, 5.9604644775390625e-08 ;  /* 0x00000001ff0c7431 */ /* 0x000fe400000001ff */
[----:B------:R-:W-:Y:S02]  /*8cd0*/  IMAD.MOV.U32 R8, RZ, RZ, 0x192 ;  /* 0x00000192ff087424 */ /* 0x000fe400078e00ff */
[----:B------:R-:W-:Y:S01]  /*8ce0*/  IMAD.MOV.U32 R13, RZ, RZ, RZ ;  /* 0x000000ffff0d7224 */ /* 0x000fe200078e00ff */
[----:B------:R-:W2:Y:S01]  /*8cf0*/  LDCU.64 UR6, c[0x4][0x78] ;  /* 0x01000f00ff0677ac */ /* 0x000ea20008000a00 */
[----:B------:R-:W3:Y:S01]  /*8d00*/  LDC.64 R2, c[0x4][R3] ;  /* 0x0100000003027b82 */ /* 0x000ee20000000a00 */
[----:B------:R-:W5:Y:S01]  /*8d10*/  LDCU.64 UR4, c[0x4][0x10] ;  /* 0x01000200ff0477ac */ /* 0x000f620008000a00 */
[----:B-1----:R-:W-:Y:S01]  /*8d20*/  MOV R5, UR9 ;  /* 0x0000000900057c02 */ /* 0x002fe20008000f00 */
[----:B------:R-:W-:Y:S01]  /*8d30*/  IMAD.U32 R4, RZ, RZ, UR8 ;  /* 0x00000008ff047e24 */ /* 0x000fe2000f8e00ff */
[----:B--2---:R-:W-:Y:S01]  /*8d40*/  MOV R7, UR7 ;  /* 0x0000000700077c02 */ /* 0x004fe20008000f00 */
[----:B------:R-:W-:Y:S01]  /*8d50*/  IMAD.U32 R6, RZ, RZ, UR6 ;  /* 0x00000006ff067e24 */ /* 0x000fe2000f8e00ff */
[----:B-----5:R-:W-:Y:S01]  /*8d60*/  MOV R11, UR5 ;  /* 0x00000005000b7c02 */ /* 0x020fe20008000f00 */
[----:B------:R-:W-:Y:S02]  /*8d70*/  IMAD.U32 R10, RZ, RZ, UR4 ;  /* 0x00000004ff0a7e24 */ /* 0x000fe4000f8e00ff */
[----:B------:R-:W-:Y:S07]  /*8d80*/  LEPC R20, `(.L_x_147) ;  /* 0x000000001014794e */ /* 0x000fee0000000000 */
[----:B---34-:R-:W-:Y:S05]  /*8d90*/  CALL.ABS.NOINC R2 ;  /* 0x0000000002007343 */ /* 0x018fea0003c00000 */
.L_x_147:
[----:B------:R-:W-:Y:S01]  /*8da0*/  ISETP.NE.AND P0, PT, R53, RZ, PT ;  /* 0x000000ff3500720c */ /* 0x000fe20003f05270 */
[----:B------:R-:W-:Y:S05]  /*8db0*/  WARPSYNC.ALL ;  /* 0x0000000000007948 */ /* 0x000fea0003800000 */
[----:B------:R-:W-:Y:S01]  /*8dc0*/  R2UR UR4, R25 ;  /* 0x00000000190472ca */ /* 0x000fe200000e0000 */
[----:B------:R-:W-:Y:S01]  /*8dd0*/  BSSY.RECONVERGENT B0, `(.L_x_148) ;  /* 0x000005d000007945 */ /* 0x000fe20003800200 */
[C---:B----4-:R-:W-:Y:S02]  /*8de0*/  SHF.L.U32 R0, R28.reuse, 0x10, RZ ;  /* 0x000000101c007819 */ /* 0x050fe400000006ff */
[----:B------:R-:W-:Y:S02]  /*8df0*/  LOP3.LUT R2, R28, 0xffff0000, RZ, 0xc0, !PT ;  /* 0xffff00001c027812 */ /* 0x000fe400078ec0ff */
[C---:B------:R-:W-:Y:S02]  /*8e00*/  SHF.L.U32 R20, R29.reuse, 0x10, RZ ;  /* 0x000000101d147819 */ /* 0x040fe400000006ff */
[----:B------:R-:W-:Y:S02]  /*8e10*/  LOP3.LUT R21, R29, 0xffff0000, RZ, 0xc0, !PT ;  /* 0xffff00001d157812 */ /* 0x000fe400078ec0ff */
[C---:B------:R-:W-:Y:S02]  /*8e20*/  SHF.L.U32 R25, R30.reuse, 0x10, RZ ;  /* 0x000000101e197819 */ /* 0x040fe400000006ff */
[----:B------:R-:W-:Y:S01]  /*8e30*/  LOP3.LUT R27, R30, 0xffff0000, RZ, 0xc0, !PT ;  /* 0xffff00001e1b7812 */ /* 0x000fe200078ec0ff */
[----:B------:R-:W1:Y:S01]  /*8e40*/  LDTM.x16 R4, tmem[UR4+0x10] ;  /* 0x00001004000479ee */ /* 0x000e620008240000 */
[C---:B------:R-:W-:Y:S01]  /*8e50*/  SHF.L.U32 R28, R31.reuse, 0x10, RZ ;  /* 0x000000101f1c7819 */ /* 0x040fe200000006ff */
[----:B------:R-:W-:Y:S01]  /*8e60*/  NOP ;  /* 0x0000000000007918 */ /* 0x000fe20000000000 */
[----:B------:R-:W-:Y:S02]  /*8e70*/  LOP3.LUT R29, R31, 0xffff0000, RZ, 0xc0, !PT ;  /* 0xffff00001f1d7812 */ /* 0x000fe400078ec0ff */
[C---:B------:R-:W-:Y:S02]  /*8e80*/  SHF.L.U32 R30, R36.reuse, 0x10, RZ ;  /* 0x00000010241e7819 */ /* 0x040fe400000006ff */
[----:B------:R-:W-:Y:S02]  /*8e90*/  LOP3.LUT R31, R36, 0xffff0000, RZ, 0xc0, !PT ;  /* 0xffff0000241f7812 */ /* 0x000fe400078ec0ff */
[C---:B------:R-:W-:Y:S02]  /*8ea0*/  SHF.L.U32 R32, R37.reuse, 0x10, RZ ;  /* 0x0000001025207819 */ /* 0x040fe400000006ff */
[----:B------:R-:W-:Y:S02]  /*8eb0*/  LOP3.LUT R33, R37, 0xffff0000, RZ, 0xc0, !PT ;  /* 0xffff000025217812 */ /* 0x000fe400078ec0ff */
[C---:B------:R-:W-:Y:S02]  /*8ec0*/  SHF.L.U32 R34, R38.reuse, 0x10, RZ ;  /* 0x0000001026227819 */ /* 0x040fe400000006ff */
[----:B------:R-:W-:Y:S02]  /*8ed0*/  LOP3.LUT R35, R38, 0xffff0000, RZ, 0xc0, !PT ;  /* 0xffff000026237812 */ /* 0x000fe400078ec0ff */
[----:B------:R-:W-:Y:S02]  /*8ee0*/  IADD3 R58, PT, PT, R58, 0x290, RZ ;  /* 0x000002903a3a7810 */ /* 0x000fe40007ffe0ff */
[C---:B------:R-:W-:Y:S02]  /*8ef0*/  SHF.L.U32 R36, R39.reuse, 0x10, RZ ;  /* 0x0000001027247819 */ /* 0x040fe400000006ff */
[----:B------:R-:W-:Y:S02]  /*8f00*/  LOP3.LUT R58, R58, 0xfefffff8, RZ, 0xc0, !PT ;  /* 0xfefffff83a3a7812 */ /* 0x000fe400078ec0ff */
[----:B------:R-:W-:Y:S01]  /*8f10*/  LOP3.LUT R37, R39, 0xffff0000, RZ, 0xc0, !PT ;  /* 0xffff000027257812 */ /* 0x000fe200078ec0ff */
[C---:B-1----:R-:W-:Y:S01]  /*8f20*/  FMUL R4, R24.reuse, R4 ;  /* 0x0000000418047220 */ /* 0x042fe20000400000 */
[----:B------:R1:W-:Y:S01]  /*8f30*/  SYNCS.ARRIVE.TRANS64.RED.A1T0 RZ, [R58+URZ], RZ ;  /* 0x000000ff3aff79a7 */ /* 0x0003e200081004ff */
[C---:B------:R-:W-:Y:S01]  /*8f40*/  FMUL R5, R24.reuse, R5 ;  /* 0x0000000518057220 */ /* 0x040fe20000400000 */
[----:B------:R-:W-:Y:S01]  /*8f50*/  FMUL R6, R24, R6 ;  /* 0x0000000618067220 */ /* 0x000fe20000400000 */
[----:B------:R-:W-:Y:S01]  /*8f60*/  FFMA R4, R26, R0, R4 ;  /* 0x000000001a047223 */ /* 0x000fe20000000004 */
[----:B------:R-:W-:Y:S01]  /*8f70*/  FMUL R0, R24, R7 ;  /* 0x0000000718007220 */ /* 0x000fe20000400000 */
[C---:B------:R-:W-:Y:S01]  /*8f80*/  FFMA R5, R26.reuse, R2, R5 ;  /* 0x000000021a057223 */ /* 0x040fe20000000005 */
[----:B------:R-:W-:Y:S01]  /*8f90*/  FFMA R6, R26, R20, R6 ;  /* 0x000000141a067223 */ /* 0x000fe20000000006 */
[----:B------:R-:W-:Y:S01]  /*8fa0*/  FMUL R2, R24, R8 ;  /* 0x0000000818027220 */ /* 0x000fe20000400000 */
[----:B------:R-:W-:Y:S01]  /*8fb0*/  FFMA R0, R26, R21, R0 ;  /* 0x000000151a007223 */ /* 0x000fe20000000000 */
[C---:B------:R-:W-:Y:S01]  /*8fc0*/  FMUL R3, R24.reuse, R9 ;  /* 0x0000000918037220 */ /* 0x040fe20000400000 */
[----:B------:R-:W-:Y:S01]  /*8fd0*/  F2FP.BF16.F32.PACK_AB R4, R5, R4 ;  /* 0x000000040504723e */ /* 0x000fe200000010ff */
[C---:B------:R-:W-:Y:S01]  /*8fe0*/  FMUL R7, R24.reuse, R10 ;  /* 0x0000000a18077220 */ /* 0x040fe20000400000 */
[----:B------:R-:W-:Y:S01]  /*8ff0*/  FMUL R11, R24, R11 ;  /* 0x0000000b180b7220 */ /* 0x000fe20000400000 */
[----:B------:R-:W-:Y:S01]  /*9000*/  F2FP.BF16.F32.PACK_AB R5, R0, R6 ;  /* 0x000000060005723e */ /* 0x000fe200000010ff */
[----:B------:R-:W-:Y:S01]  /*9010*/  FFMA R2, R26, R25, R2 ;  /* 0x000000191a027223 */ /* 0x000fe20000000002 */
[----:B------:R-:W-:Y:S01]  /*9020*/  FMUL R8, R24, R12 ;  /* 0x0000000c18087220 */ /* 0x000fe20000400000 */
[----:B------:R-:W-:Y:S01]  /*9030*/  MOV R0, UR44 ;  /* 0x0000002c00007c02 */ /* 0x000fe20008000f00 */
[----:B------:R-:W-:Y:S01]  /*9040*/  FFMA R3, R26, R27, R3 ;  /* 0x0000001b1a037223 */ /* 0x000fe20000000003 */
[----:B------:R-:W-:Y:S01]  /*9050*/  FMUL R9, R24, R13 ;  /* 0x0000000d18097220 */ /* 0x000fe20000400000 */
[----:B------:R-:W-:Y:S01]  /*9060*/  FFMA R7, R26, R28, R7 ;  /* 0x0000001c1a077223 */ /* 0x000fe20000000007 */
[----:B------:R-:W-:Y:S01]  /*9070*/  FMUL R10, R24, R14 ;  /* 0x0000000e180a7220 */ /* 0x000fe20000400000 */
[----:B------:R-:W-:Y:S01]  /*9080*/  FFMA R11, R26, R29, R11 ;  /* 0x0000001d1a0b7223 */ /* 0x000fe2000000000b */
[----:B------:R-:W-:Y:S01]  /*9090*/  FMUL R15, R24, R15 ;  /* 0x0000000f180f7220 */ /* 0x000fe20000400000 */
[----:B------:R-:W-:Y:S01]  /*90a0*/  FFMA R8, R26, R30, R8 ;  /* 0x0000001e1a087223 */ /* 0x000fe20000000008 */
[----:B------:R-:W-:Y:S01]  /*90b0*/  LEA R0, R0, R52, 0xb ;  /* 0x0000003400007211 */ /* 0x000fe200078e58ff */
[----:B------:R-:W-:Y:S01]  /*90c0*/  FMUL R12, R24, R16 ;  /* 0x00000010180c7220 */ /* 0x000fe20000400000 */
[----:B------:R-:W-:Y:S01]  /*90d0*/  FFMA R9, R26, R31, R9 ;  /* 0x0000001f1a097223 */ /* 0x000fe20000000009 */
[----:B------:R-:W-:Y:S01]  /*90e0*/  FMUL R13, R24, R17 ;  /* 0x00000011180d7220 */ /* 0x000fe20000400000 */
[----:B------:R-:W-:Y:S01]  /*90f0*/  FFMA R10, R26, R32, R10 ;  /* 0x000000201a0a7223 */ /* 0x000fe2000000000a */
[----:B------:R-:W-:Y:S01]  /*9100*/  FMUL R14, R24, R18 ;  /* 0x00000012180e7220 */ /* 0x000fe20000400000 */
[----:B------:R-:W-:Y:S01]  /*9110*/  FFMA R15, R26, R33, R15 ;  /* 0x000000211a0f7223 */ /* 0x000fe2000000000f */
[----:B------:R-:W-:Y:S01]  /*9120*/  FMUL R19, R24, R19 ;  /* 0x0000001318137220 */ /* 0x000fe20000400000 */
[----:B------:R-:W-:Y:S01]  /*9130*/  F2FP.BF16.F32.PACK_AB R6, R3, R2 ;  /* 0x000000020306723e */ /* 0x000fe200000010ff */
[C---:B------:R-:W-:Y:S01]  /*9140*/  FFMA R12, R26.reuse, R34, R12 ;  /* 0x000000221a0c7223 */ /* 0x040fe2000000000c */
[----:B------:R-:W-:Y:S01]  /*9150*/  F2FP.BF16.F32.PACK_AB R7, R11, R7 ;  /* 0x000000070b07723e */ /* 0x000fe200000010ff */
[----:B------:R-:W-:Y:S01]  /*9160*/  FFMA R13, R26, R35, R13 ;  /* 0x000000231a0d7223 */ /* 0x000fe2000000000d */
[----:B------:R-:W-:Y:S01]  /*9170*/  LEA R0, R0, UR45, 0x1 ;  /* 0x0000002d00007c11 */ /* 0x000fe2000f8e08ff */
[C---:B------:R-:W-:Y:S01]  /*9180*/  FFMA R14, R26.reuse, R36, R14 ;  /* 0x000000241a0e7223 */ /* 0x040fe2000000000e */
[----:B------:R-:W-:Y:S01]  /*9190*/  FFMA R19, R26, R37, R19 ;  /* 0x000000251a137223 */ /* 0x000fe20000000013 */
[----:B------:R-:W-:Y:S02]  /*91a0*/  F2FP.BF16.F32.PACK_AB R8, R9, R8 ;  /* 0x000000080908723e */ /* 0x000fe400000010ff */
[----:B------:R1:W-:Y:S01]  /*91b0*/  STS.128 [R0+0x300], R4 ;  /* 0x0003000400007388 */ /* 0x0003e20000000c00 */
[----:B------:R-:W-:Y:S02]  /*91c0*/  F2FP.BF16.F32.PACK_AB R9, R15, R10 ;  /* 0x0000000a0f09723e */ /* 0x000fe400000010ff */
        /* <DEDUP_REMOVED lines=15> */
[----:B------:R-:W-:Y:S01]  /*92c0*/  ULEA UR6, UR44, UR45, 0xc ;  /* 0x0000002d2c067291 */ /* 0x000fe2000f8e60ff */
[----:B------:R-:W-:Y:S01]  /*92d0*/  R2UR UR12, R54 ;  /* 0x00000000360c72ca */ /* 0x000fe200000e0000 */
[----:B------:R-:W-:Y:S01]  /*92e0*/  UIADD3 UR9, UPT, UPT, UR47, 0x10, URZ ;  /* 0x000000102f097890 */ /* 0x000fe2000fffe0ff */
[----:B------:R-:W-:Y:S01]  /*92f0*/  R2UR UR13, R55 ;  /* 0x00000000370d72ca */ /* 0x000fe200000e0000 */
[----:B------:R-:W-:Y:S02]  /*9300*/  UIADD3 UR8, UPT, UPT, UR6, 0x300, URZ ;  /* 0x0000030006087890 */ /* 0x000fe4000fffe0ff */
[----:B------:R-:W-:Y:S02]  /*9310*/  UIADD3 UR6, UPT, UPT, UR6, 0xb00, URZ ;  /* 0x00000b0006067890 */ /* 0x000fe4000fffe0ff */
[----:B------:R-:W-:Y:S02]  /*9320*/  UIADD3 UR7, UPT, UPT, UR47, 0x30, URZ ;  /* 0x000000302f077890 */ /* 0x000fe4000fffe0ff */
[----:B--2---:R-:W-:Y:S04]  /*9330*/  UIADD3 UR4, UP0, UPT, UR14, 0x780, URZ ;  /* 0x000007800e047890 */ /* 0x004fe8000ff1e0ff */
[----:B------:R-:W-:Y:S09]  /*9340*/  UIADD3.X UR5, UPT, UPT, URZ, UR15, URZ, UP0, !UPT ;  /* 0x0000000fff057290 */ /* 0x000ff200087fe4ff */
[----:B------:R2:W-:Y:S02]  /*9350*/  UTMASTG.5D.IM2COL [UR8], [UR4] ;  /* 0x00000008040073b5 */ /* 0x0005e40008060000 */
[----:B--2---:R-:W-:Y:S01]  /*9360*/  UMOV UR8, UR6 ;  /* 0x0000000600087c82 */ /* 0x004fe20008000000 */
[----:B------:R-:W-:Y:S02]  /*9370*/  UMOV UR9, UR7 ;  /* 0x0000000700097c82 */ /* 0x000fe40008000000 */
[----:B------:R2:W-:Y:S02]  /*9380*/  UTMASTG.5D.IM2COL [UR8], [UR4] ;  /* 0x00000008040073b5 */ /* 0x0005e40008060000 */
[----:B--2---:R0:W-:Y:S02]  /*9390*/  UTMACMDFLUSH ;  /* 0x00000000000079b7 */ /* 0x0041e40000000000 */
.L_x_149:
[----:B------:R-:W-:Y:S05]  /*93a0*/  BSYNC.RECONVERGENT B0 ;  /* 0x0000000000007941 */ /* 0x000fea0003800200 */
.L_x_148:
[----:B------:R-:W-:Y:S01]  /*93b0*/  UIADD3 UR4, UPT, UPT, UR44, 0x1, URZ ;  /* 0x000000012c047890 */ /* 0x000fe2000fffe0ff */
[----:B------:R-:W-:Y:S03]  /*93c0*/  BSSY.RECONVERGENT B0, `(.L_x_150) ;  /* 0x0000008000007945 */ /* 0x000fe60003800200 */
[----:B------:R-:W-:Y:S04]  /*93d0*/  UISETP.NE.AND UP0, UPT, UR4, 0x3, UPT ;  /* 0x000000030400788c */ /* 0x000fe8000bf05270 */
[----:B------:R-:W-:Y:S02]  /*93e0*/  UISETP.EQ.XOR UP1, UPT, UR46, 0x3, !UP0 ;  /* 0x000000032e00788c */ /* 0x000fe4000c722a70 */
[----:B------:R-:W-:Y:S02]  /*93f0*/  USEL UR48, UR4, URZ, UP0 ;  /* 0x000000ff04307287 */ /* 0x000fe40008000000 */
[----:B------:R-:W-:Y:S04]  /*9400*/  USEL UR5, URZ, 0x1, !UP1 ;  /* 0x00000001ff057887 */ /* 0x000fe8000c800000 */
[----:B------:R-:W-:Y:S01]  /*9410*/  ULOP3.LUT UR51, UR51, UR5, URZ, 0x3c, !UPT ;  /* 0x0000000533337292 */ /* 0x000fe2000f8e3cff */
[----:B------:R-:W-:Y:S11]  /*9420*/  @P0 BRA `(.L_x_151) ;  /* 0x0000000000040947 */ /* 0x000ff60003800000 */
[----:B------:R-:W-:Y:S04]  /*9430*/  DEPBAR.LE SB0, 0x1 ;  /* 0x000080400000791a */ /* 0x000fe80000000000 */
.L_x_151:
[----:B------:R-:W-:Y:S05]  /*9440*/  BSYNC.RECONVERGENT B0 ;  /* 0x0000000000007941 */ /* 0x000fea0003800200 */
.L_x_150:
[----:B------:R-:W-:Y:S01]  /*9450*/  BAR.SYNC.DEFER_BLOCKING 0x1, 0x80 ;  /* 0x0042000000007b1d */ /* 0x000fe20000010000 */
[----:B------:R-:W-:Y:S01]  /*9460*/  UISETP.NE.AND UP0, UPT, UR50, -0x2, UPT ;  /* 0xfffffffe3200788c */ /* 0x000fe2000bf05270 */
[----:B------:R-:W-:Y:S08]  /*9470*/  IADD3 R22, PT, PT, R22, 0x1, RZ ;  /* 0x0000000116167810 */ /* 0x000ff00007ffe0ff */
[----:B------:R-:W-:Y:S05]  /*9480*/  BRA.U !UP0, `(.L_x_152) ;  /* 0x0000000108287547 */ /* 0x000fea000b800000 */
[----:B-1----:R-:W1:Y:S01]  /*9490*/  S2R R0, SR_CgaCtaId ;  /* 0x0000000000007919 */ /* 0x002e620000008800 */
[----:B------:R-:W-:Y:S01]  /*94a0*/  ISETP.NE.AND P0, PT, R60, RZ, PT ;  /* 0x000000ff3c00720c */ /* 0x000fe20003f05270 */
[----:B------:R-:W-:Y:S01]  /*94b0*/  IMAD.U32 R2, RZ, RZ, UR49 ;  /* 0x00000031ff027e24 */ /* 0x000fe2000f8e00ff */
[----:B------:R-:W-:Y:S04]  /*94c0*/  UIADD3 UR4, UPT, UPT, UR49, 0x1, URZ ;  /* 0x0000000131047890 */ /* 0x000fe8000fffe0ff */
[----:B------:R-:W-:Y:S04]  /*94d0*/  UISETP.NE.AND UP0, UPT, UR4, 0x3, UPT ;  /* 0x000000030400788c */ /* 0x000fe8000bf05270 */
[----:B------:R-:W-:Y:S03]  /*94e0*/  USEL UR49, UR4, URZ, UP0 ;  /* 0x000000ff04317287 */ /* 0x000fe60008000000 */
[----:B------:R-:W-:Y:S05]  /*94f0*/  @P0 LEA R2, R2, UR45, 0x3 ;  /* 0x0000002d02020c11 */ /* 0x000fea000f8e18ff */
[----:B------:R-:W-:Y:S05]  /*9500*/  @P0 VIADD R2, R2, 0x248 ;  /* 0x0000024802020836 */ /* 0x000fea0000000000 */
[----:B-1----:R-:W-:Y:S04]  /*9510*/  @P0 PRMT R0, R0, 0x654, R2 ;  /* 0x0000065400000816 */ /* 0x002fe80000000002 */
[----:B------:R2:W-:Y:S03]  /*9520*/  @P0 SYNCS.ARRIVE.TRANS64.RED.A1T0 RZ, [R0+URZ], RZ ;  /* 0x000000ff00ff09a7 */ /* 0x0005e600081004ff */
.L_x_152:
[----:B------:R-:W-:Y:S01]  /*9530*/  R2UR UR5, R47 ;  /* 0x000000002f0572ca */ /* 0x000fe200000e0000 */
[----:B------:R-:W-:Y:S01]  /*9540*/  UISETP.NE.AND UP0, UPT, UR60, URZ, UPT ;  /* 0x000000ff3c00728c */ /* 0x000fe2000bf05270 */
[----:B------:R-:W-:Y:S01]  /*9550*/  R2UR UR4, R48 ;  /* 0x00000000300472ca */ /* 0x000fe200000e0000 */
[----:B------:R-:W-:Y:S01]  /*9560*/  UIADD3 UR50, UPT, UPT, UR50, 0x2, URZ ;  /* 0x0000000232327890 */ /* 0x000fe2000fffe0ff */
[----:B------:R-:W-:Y:S01]  /*9570*/  ISETP.NE.AND P0, PT, R22, 0x2, PT ;  /* 0x000000021600780c */ /* 0x000fe20003f05270 */
[----:B------:R-:W-:Y:S01]  /*9580*/  UMOV UR46, UR61 ;  /* 0x0000003d002e7c82 */ /* 0x000fe20008000000 */
[----:B------:R-:W-:Y:S02]  /*9590*/  LOP3.LUT R50, R50, 0x1, RZ, 0x3c, !PT ;  /* 0x0000000132327812 */ /* 0x000fe400078e3cff */
[----:B-12---:R-:W-:Y:S02]  /*95a0*/  SEL R0, RZ, 0x1, P0 ;  /* 0x00000001ff007807 */ /* 0x006fe40000000000 */
[----:B------:R-:W-:Y:S02]  /*95b0*/  SEL R22, R22, RZ, P0 ;  /* 0x000000ff16167207 */ /* 0x000fe40000000000 */
[----:B------:R-:W-:Y:S01]  /*95c0*/  LOP3.LUT R51, R51, R0, RZ, 0x3c, !PT ;  /* 0x0000000033337212 */ /* 0x000fe200078e3cff */
[----:B------:R-:W-:Y:S02]  /*95d0*/  UIADD3 UR19, UPT, UPT, UR36, UR5, URZ ;  /* 0x0000000524137290 */ /* 0x000fe4000fffe0ff */
[----:B------:R-:W-:Y:S01]  /*95e0*/  UIADD3 UR44, UPT, UPT, UR37, UR4, URZ ;  /* 0x00000004252c7290 */ /* 0x000fe2000fffe0ff */
[----:B------:R-:W-:Y:S11]  /*95f0*/  BRA.U UP0, `(.L_x_153) ;  /* 0xffffffd900e87547 */ /* 0x000ff6000b83ffff */
[----:B------:R-:W-:-:S13]  /*9600*/  R2UR UR4, R49 ;  /* 0x00000000310472ca */ /* 0x000fda00000e0000 */
[----:B------:R-:W-:-:S09]  /*9610*/  UISETP.NE.AND UP0, UPT, UR4, URZ, UPT ;  /* 0x000000ff0400728c */ /* 0x000fd2000bf05270 */
[----:B------:R-:W-:Y:S05]  /*9620*/  BRA.U !UP0, `(.L_x_154) ;  /* 0x0000000108487547 */ /* 0x000fea000b800000 */
[----:B------:R-:W1:Y:S02]  /*9630*/  LDCU.64 UR4, c[0x0][0x990] ;  /* 0x00013200ff0477ac */ /* 0x000e640008000a00 */
[----:B-1----:R-:W-:-:S04]  /*9640*/  UISETP.NE.U32.AND UP0, UPT, UR4, URZ, UPT ;  /* 0x000000ff0400728c */ /* 0x002fc8000bf05070 */
[----:B------:R-:W-:-:S09]  /*9650*/  UISETP.NE.AND.EX UP0, UPT, UR5, URZ, UPT, UP0 ;  /* 0x000000ff0500728c */ /* 0x000fd2000bf05300 */
[----:B------:R-:W-:Y:S05]  /*9660*/  BRA.U UP0, `(.L_x_155) ;  /* 0x00000001000c7547 */ /* 0x000fea000b800000 */
[----:B------:R-:W-:-:S13]  /*9670*/  FSETP.NEU.AND P0, PT, R26, RZ, PT ;  /* 0x000000ff1a00720b */ /* 0x000fda0003f0d000 */
[----:B------:R-:W-:Y:S05]  /*9680*/  @!P0 EXIT ;  /* 0x000000000000894d */ /* 0x000fea0003800000 */
[----:B------:R-:W-:Y:S05]  /*9690*/  BRA `(.L_x_154) ;  /* 0x00000000002c7947 */ /* 0x000fea0003800000 */
.L_x_155:
[----:B------:R-:W-:Y:S01]  /*96a0*/  ISETP.NE.AND P0, PT, R59, RZ, PT ;  /* 0x000000ff3b00720c */ /* 0x000fe20003f05270 */
[----:B------:R-:W-:-:S12]  /*96b0*/  BSSY.RECONVERGENT B0, `(.L_x_154) ;  /* 0x0000009000007945 */ /* 0x000fd80003800200 */
[----:B------:R-:W-:Y:S05]  /*96c0*/  @P0 BRA `(.L_x_156) ;  /* 0x0000000000140947 */ /* 0x000fea0003800000 */
[----:B------:R-:W1:Y:S02]  /*96d0*/  LDCU.64 UR4, c[0x0][0x988] ;  /* 0x00013100ff0477ac */ /* 0x000e640008000a00 */
[----:B-1----:R-:W-:-:S04]  /*96e0*/  ISETP.NE.U32.AND P0, PT, RZ, UR4, PT ;  /* 0x00000004ff007c0c */ /* 0x002fc8000bf05070 */
[----:B------:R-:W-:-:S13]  /*96f0*/  ISETP.NE.AND.EX P0, PT, RZ, UR5, PT, P0 ;  /* 0x00000005ff007c0c */ /* 0x000fda000bf05300 */
[----:B------:R-:W-:Y:S05]  /*9700*/  @!P0 EXIT ;  /* 0x000000000000894d */ /* 0x000fea0003800000 */
[----:B------:R-:W-:Y:S05]  /*9710*/  BRA `(.L_x_157) ;  /* 0x0000000000087947 */ /* 0x000fea0003800000 */
.L_x_156:
[----:B------:R-:W-:-:S13]  /*9720*/  FSETP.NEU.AND P0, PT, R26, RZ, PT ;  /* 0x000000ff1a00720b */ /* 0x000fda0003f0d000 */
[----:B------:R-:W-:Y:S05]  /*9730*/  @!P0 EXIT ;  /* 0x000000000000894d */ /* 0x000fea0003800000 */
.L_x_157:
[----:B------:R-:W-:Y:S05]  /*9740*/  BSYNC.RECONVERGENT B0 ;  /* 0x0000000000007941 */ /* 0x000fea0003800200 */
.L_x_154:
[----:B------:R-:W1:Y:S01]  /*9750*/  S2UR UR5, SR_CgaCtaId ;  /* 0x00000000000579c3 */ /* 0x000e620000008800 */
[----:B------:R-:W-:Y:S01]  /*9760*/  ULEA UR4, UR49, UR45, 0x3 ;  /* 0x0000002d31047291 */ /* 0x000fe2000f8e18ff */
[----:B------:R-:W-:-:S04]  /*9770*/  DEPBAR.LE SB0, 0x0 ;  /* 0x000080000000791a */ /* 0x000fc80000000000 */
[----:B------:R-:W-:-:S04]  /*9780*/  UIADD3 UR4, UPT, UPT, UR4, 0x248, URZ ;  /* 0x0000024804047890 */ /* 0x000fc8000fffe0ff */
[----:B-1----:R-:W-:-:S09]  /*9790*/  UPRMT UR4, UR5, 0x654, UR4 ;  /* 0x0000065405047896 */ /* 0x002fd20008000004 */
[----:B------:R-:W-:Y:S01]  /*97a0*/  SYNCS.ARRIVE.TRANS64.RED.A1T0 RZ, [UR4], RZ ;  /* 0x000000ffffff79a7 */ /* 0x000fe20008100404 */
[----:B------:R-:W-:Y:S05]  /*97b0*/  EXIT ;  /* 0x000000000000794d */ /* 0x000fea0003800000 */
.L_x_25:
[----:B------:R-:W-:Y:S07]  /*97c0*/  MOV R0, UR9 ;  /* 0x0000000900007c02 */ /* 0x000fee0008000f00 */
.L_x_158:
[----:B--2---:R2:W3:Y:S02]  /*97d0*/  SYNCS.PHASECHK.TRANS64.TRYWAIT P0, [R0+URZ+0x118], R4 ;  /* 0x00011804000075a7 */ /* 0x0044e400080011ff */
[----:B---3--:R-:W-:Y:S05]  /*97e0*/  @!P0 NANOSLEEP.SYNCS 0x989680 ;  /* 0x009896800000895d */ /* 0x008fea0003900000 */
[----:B------:R-:W3:Y:S02]  /*97f0*/  @!P0 SYNCS.PHASECHK.TRANS64 P0, [R0+URZ+0x118], R4 ;  /* 0x00011804000085a7 */ /* 0x000ee400080010ff */
[----:B---3--:R-:W-:Y:S05]  /*9800*/  @!P0 BRA `(.L_x_158) ;  /* 0xfffffffc00f08947 */ /* 0x008fea000383ffff */
[----:B------:R-:W-:Y:S05]  /*9810*/  BRA `(.L_x_24) ;  /* 0xffffff8400f07947 */ /* 0x000fea000383ffff */
.L_x_32:
[----:B------:R-:W-:Y:S07]  /*9820*/  MOV R0, UR9 ;  /* 0x0000000900007c02 */ /* 0x000fee0008000f00 */
.L_x_159:
[----:B-1----:R1:W2:Y:S02]  /*9830*/  SYNCS.PHASECHK.TRANS64.TRYWAIT P0, [R0+URZ+0x118], R4 ;  /* 0x00011804000075a7 */ /* 0x0022a400080011ff */
[----:B--2---:R-:W-:Y:S05]  /*9840*/  @!P0 NANOSLEEP.SYNCS 0x989680 ;  /* 0x009896800000895d */ /* 0x004fea0003900000 */
[----:B------:R-:W2:Y:S02]  /*9850*/  @!P0 SYNCS.PHASECHK.TRANS64 P0, [R0+URZ+0x118], R4 ;  /* 0x00011804000085a7 */ /* 0x000ea400080010ff */
[----:B--2---:R-:W-:Y:S05]  /*9860*/  @!P0 BRA `(.L_x_159) ;  /* 0xfffffffc00f08947 */ /* 0x004fea000383ffff */
[----:B------:R-:W-:Y:S05]  /*9870*/  BRA `(.L_x_31) ;  /* 0xffffff8c00947947 */ /* 0x000fea000383ffff */
.L_x_37:
[----:B-1----:R-:W-:-:S07]  /*9880*/  MOV R0, UR30 ;  /* 0x0000001e00007c02 */ /* 0x002fce0008000f00 */
.L_x_160:
[----:B-1----:R1:W2:Y:S02]  /*9890*/  SYNCS.PHASECHK.TRANS64.TRYWAIT P0, [R0+URZ+0x270], R3 ;  /* 0x00027003000075a7 */ /* 0x0022a400080011ff */
[----:B--2---:R-:W-:Y:S05]  /*98a0*/  @!P0 NANOSLEEP.SYNCS 0x989680 ;  /* 0x009896800000895d */ /* 0x004fea0003900000 */
[----:B------:R-:W2:Y:S02]  /*98b0*/  @!P0 SYNCS.PHASECHK.TRANS64 P0, [R0+URZ+0x270], R3 ;  /* 0x00027003000085a7 */ /* 0x000ea400080010ff */
[----:B--2---:R-:W-:Y:S05]  /*98c0*/  @!P0 BRA `(.L_x_160) ;  /* 0xfffffffc00f08947 */ /* 0x004fea000383ffff */
[----:B------:R-:W-:Y:S05]  /*98d0*/  BRA `(.L_x_161) ;  /* 0xffffff9000787947 */ /* 0x000fea000383ffff */
.L_x_41:
[----:B------:R-:W-:-:S07]  /*98e0*/  MOV R0, UR4 ;  /* 0x0000000400007c02 */ /* 0x000fce0008000f00 */
.L_x_162:
[----:B-1----:R1:W2:Y:S02]  /*98f0*/  SYNCS.PHASECHK.TRANS64.TRYWAIT P0, [R0+URZ], R2 ;  /* 0x00000002000075a7 */ /* 0x0022a400080011ff */
[----:B--2---:R-:W-:Y:S05]  /*9900*/  @!P0 NANOSLEEP.SYNCS 0x989680 ;  /* 0x009896800000895d */ /* 0x004fea0003900000 */
[----:B------:R-:W2:Y:S02]  /*9910*/  @!P0 SYNCS.PHASECHK.TRANS64 P0, [R0+URZ], R2 ;  /* 0x00000002000085a7 */ /* 0x000ea400080010ff */
[----:B--2---:R-:W-:Y:S05]  /*9920*/  @!P0 BRA `(.L_x_162) ;  /* 0xfffffffc00f08947 */ /* 0x004fea000383ffff */
[----:B------:R-:W-:Y:S05]  /*9930*/  BRA `(.L_x_163) ;  /* 0xffffff9800107947 */ /* 0x000fea000383ffff */
.L_x_42:
[----:B------:R-:W-:-:S07]  /*9940*/  MOV R0, UR5 ;  /* 0x0000000500007c02 */ /* 0x000fce0008000f00 */
.L_x_164:
[----:B-1----:R1:W2:Y:S02]  /*9950*/  SYNCS.PHASECHK.TRANS64.TRYWAIT P0, [R0+URZ], R2 ;  /* 0x00000002000075a7 */ /* 0x0022a400080011ff */
[----:B--2---:R-:W-:Y:S05]  /*9960*/  @!P0 NANOSLEEP.SYNCS 0x989680 ;  /* 0x009896800000895d */ /* 0x004fea0003900000 */
[----:B------:R-:W2:Y:S02]  /*9970*/  @!P0 SYNCS.PHASECHK.TRANS64 P0, [R0+URZ], R2 ;  /* 0x00000002000085a7 */ /* 0x000ea400080010ff */
[----:B--2---:R-:W-:Y:S05]  /*9980*/  @!P0 BRA `(.L_x_164) ;  /* 0xfffffffc00f08947 */ /* 0x004fea000383ffff */
[----:B------:R-:W-:Y:S05]  /*9990*/  BRA `(.L_x_165) ;  /* 0xffffff9800207947 */ /* 0x000fea000383ffff */
.L_x_43:
[----:B------:R-:W-:-:S07]  /*99a0*/  MOV R0, UR5 ;  /* 0x0000000500007c02 */ /* 0x000fce0008000f00 */
.L_x_166:
[----:B-1----:R1:W2:Y:S02]  /*99b0*/  SYNCS.PHASECHK.TRANS64.TRYWAIT P0, [R0+URZ], R2 ;  /* 0x00000002000075a7 */ /* 0x0022a400080011ff */
[----:B--2---:R-:W-:Y:S05]  /*99c0*/  @!P0 NANOSLEEP.SYNCS 0x989680 ;  /* 0x009896800000895d */ /* 0x004fea0003900000 */
[----:B------:R-:W2:Y:S02]  /*99d0*/  @!P0 SYNCS.PHASECHK.TRANS64 P0, [R0+URZ], R2 ;  /* 0x00000002000085a7 */ /* 0x000ea400080010ff */
[----:B--2---:R-:W-:Y:S05]  /*99e0*/  @!P0 BRA `(.L_x_166) ;  /* 0xfffffffc00f08947 */ /* 0x004fea000383ffff */
[----:B------:R-:W-:Y:S05]  /*99f0*/  BRA `(.L_x_167) ;  /* 0xffffff9800307947 */ /* 0x000fea000383ffff */
.L_x_44:
[----:B------:R-:W-:-:S07]  /*9a00*/  MOV R0, UR5 ;  /* 0x0000000500007c02 */ /* 0x000fce0008000f00 */
.L_x_168:
[----:B-1----:R1:W2:Y:S02]  /*9a10*/  SYNCS.PHASECHK.TRANS64.TRYWAIT P0, [R0+URZ], R2 ;  /* 0x00000002000075a7 */ /* 0x0022a400080011ff */
[----:B--2---:R-:W-:Y:S05]  /*9a20*/  @!P0 NANOSLEEP.SYNCS 0x989680 ;  /* 0x009896800000895d */ /* 0x004fea0003900000 */
[----:B------:R-:W2:Y:S02]  /*9a30*/  @!P0 SYNCS.PHASECHK.TRANS64 P0, [R0+URZ], R2 ;  /* 0x00000002000085a7 */ /* 0x000ea400080010ff */
[----:B--2---:R-:W-:Y:S05]  /*9a40*/  @!P0 BRA `(.L_x_168) ;  /* 0xfffffffc00f08947 */ /* 0x004fea000383ffff */
[----:B------:R-:W-:Y:S05]  /*9a50*/  BRA `(.L_x_169) ;  /* 0xffffff9800407947 */ /* 0x000fea000383ffff */
.L_x_45:
[----:B------:R-:W-:-:S07]  /*9a60*/  MOV R0, UR5 ;  /* 0x0000000500007c02 */ /* 0x000fce0008000f00 */
.L_x_170:
[----:B-1----:R1:W2:Y:S02]  /*9a70*/  SYNCS.PHASECHK.TRANS64.TRYWAIT P0, [R0+URZ], R2 ;  /* 0x00000002000075a7 */ /* 0x0022a400080011ff */
[----:B--2---:R-:W-:Y:S05]  /*9a80*/  @!P0 NANOSLEEP.SYNCS 0x989680 ;  /* 0x009896800000895d */ /* 0x004fea0003900000 */
[----:B------:R-:W2:Y:S02]  /*9a90*/  @!P0 SYNCS.PHASECHK.TRANS64 P0, [R0+URZ], R2 ;  /* 0x00000002000085a7 */ /* 0x000ea400080010ff */
[----:B--2---:R-:W-:Y:S05]  /*9aa0*/  @!P0 BRA `(.L_x_170) ;  /* 0xfffffffc00f08947 */ /* 0x004fea000383ffff */
[----:B------:R-:W-:Y:S05]  /*9ab0*/  BRA `(.L_x_171) ;  /* 0xffffff9800507947 */ /* 0x000fea000383ffff */
.L_x_46:
[----:B------:R-:W-:-:S07]  /*9ac0*/  MOV R0, UR5 ;  /* 0x0000000500007c02 */ /* 0x000fce0008000f00 */
.L_x_172:
[----:B-1----:R1:W2:Y:S02]  /*9ad0*/  SYNCS.PHASECHK.TRANS64.TRYWAIT P0, [R0+URZ], R2 ;  /* 0x00000002000075a7 */ /* 0x0022a400080011ff */
[----:B--2---:R-:W-:Y:S05]  /*9ae0*/  @!P0 NANOSLEEP.SYNCS 0x989680 ;  /* 0x009896800000895d */ /* 0x004fea0003900000 */
[----:B------:R-:W2:Y:S02]  /*9af0*/  @!P0 SYNCS.PHASECHK.TRANS64 P0, [R0+URZ], R2 ;  /* 0x00000002000085a7 */ /* 0x000ea400080010ff */
[----:B--2---:R-:W-:Y:S05]  /*9b00*/  @!P0 BRA `(.L_x_172) ;  /* 0xfffffffc00f08947 */ /* 0x004fea000383ffff */
[----:B------:R-:W-:Y:S05]  /*9b10*/  BRA `(.L_x_173) ;  /* 0xffffff9800607947 */ /* 0x000fea000383ffff */
.L_x_47:
[----:B------:R-:W-:-:S07]  /*9b20*/  MOV R0, UR5 ;  /* 0x0000000500007c02 */ /* 0x000fce0008000f00 */
.L_x_174:
[----:B-1----:R1:W2:Y:S02]  /*9b30*/  SYNCS.PHASECHK.TRANS64.TRYWAIT P0, [R0+URZ], R2 ;  /* 0x00000002000075a7 */ /* 0x0022a400080011ff */
[----:B--2---:R-:W-:Y:S05]  /*9b40*/  @!P0 NANOSLEEP.SYNCS 0x989680 ;  /* 0x009896800000895d */ /* 0x004fea0003900000 */
[----:B------:R-:W2:Y:S02]  /*9b50*/  @!P0 SYNCS.PHASECHK.TRANS64 P0, [R0+URZ], R2 ;  /* 0x00000002000085a7 */ /* 0x000ea400080010ff */
[----:B--2---:R-:W-:Y:S05]  /*9b60*/  @!P0 BRA `(.L_x_174) ;  /* 0xfffffffc00f08947 */ /* 0x004fea000383ffff */
[----:B------:R-:W-:Y:S05]  /*9b70*/  BRA `(.L_x_175) ;  /* 0xffffff9800707947 */ /* 0x000fea000383ffff */
.L_x_48:
[----:B------:R-:W-:-:S07]  /*9b80*/  MOV R0, UR5 ;  /* 0x0000000500007c02 */ /* 0x000fce0008000f00 */
.L_x_176:
[----:B-1----:R1:W2:Y:S02]  /*9b90*/  SYNCS.PHASECHK.TRANS64.TRYWAIT P0, [R0+URZ], R2 ;  /* 0x00000002000075a7 */ /* 0x0022a400080011ff */
[----:B--2---:R-:W-:Y:S05]  /*9ba0*/  @!P0 NANOSLEEP.SYNCS 0x989680 ;  /* 0x009896800000895d */ /* 0x004fea0003900000 */
[----:B------:R-:W2:Y:S02]  /*9bb0*/  @!P0 SYNCS.PHASECHK.TRANS64 P0, [R0+URZ], R2 ;  /* 0x00000002000085a7 */ /* 0x000ea400080010ff */
[----:B--2---:R-:W-:Y:S05]  /*9bc0*/  @!P0 BRA `(.L_x_176) ;  /* 0xfffffffc00f08947 */ /* 0x004fea000383ffff */
[----:B------:R-:W-:Y:S05]  /*9bd0*/  BRA `(.L_x_177) ;  /* 0xffffff9800807947 */ /* 0x000fea000383ffff */
.L_x_49:
[----:B------:R-:W-:-:S07]  /*9be0*/  MOV R0, UR5 ;  /* 0x0000000500007c02 */ /* 0x000fce0008000f00 */
.L_x_178:
[----:B-1----:R1:W2:Y:S02]  /*9bf0*/  SYNCS.PHASECHK.TRANS64.TRYWAIT P0, [R0+URZ], R2 ;  /* 0x00000002000075a7 */ /* 0x0022a400080011ff */
[----:B--2---:R-:W-:Y:S05]  /*9c00*/  @!P0 NANOSLEEP.SYNCS 0x989680 ;  /* 0x009896800000895d */ /* 0x004fea0003900000 */
[----:B------:R-:W2:Y:S02]  /*9c10*/  @!P0 SYNCS.PHASECHK.TRANS64 P0, [R0+URZ], R2 ;  /* 0x00000002000085a7 */ /* 0x000ea400080010ff */
[----:B--2---:R-:W-:Y:S05]  /*9c20*/  @!P0 BRA `(.L_x_178) ;  /* 0xfffffffc00f08947 */ /* 0x004fea000383ffff */
[----:B------:R-:W-:Y:S05]  /*9c30*/  BRA `(.L_x_179) ;  /* 0xffffff9800907947 */ /* 0x000fea000383ffff */
.L_x_50:
[----:B------:R-:W-:-:S07]  /*9c40*/  MOV R0, UR5 ;  /* 0x0000000500007c02 */ /* 0x000fce0008000f00 */
.L_x_180:
[----:B-1----:R1:W2:Y:S02]  /*9c50*/  SYNCS.PHASECHK.TRANS64.TRYWAIT P0, [R0+URZ], R2 ;  /* 0x00000002000075a7 */ /* 0x0022a400080011ff */
[----:B--2---:R-:W-:Y:S05]  /*9c60*/  @!P0 NANOSLEEP.SYNCS 0x989680 ;  /* 0x009896800000895d */ /* 0x004fea0003900000 */
[----:B------:R-:W2:Y:S02]  /*9c70*/  @!P0 SYNCS.PHASECHK.TRANS64 P0, [R0+URZ], R2 ;  /* 0x00000002000085a7 */ /* 0x000ea400080010ff */
[----:B--2---:R-:W-:Y:S05]  /*9c80*/  @!P0 BRA `(.L_x_180) ;  /* 0xfffffffc00f08947 */ /* 0x004fea000383ffff */
[----:B------:R-:W-:Y:S05]  /*9c90*/  BRA `(.L_x_181) ;  /* 0xffffff9800a07947 */ /* 0x000fea000383ffff */
.L_x_51:
[----:B------:R-:W-:-:S07]  /*9ca0*/  MOV R0, UR5 ;  /* 0x0000000500007c02 */ /* 0x000fce0008000f00 */
.L_x_182:
[----:B-1----:R1:W2:Y:S02]  /*9cb0*/  SYNCS.PHASECHK.TRANS64.TRYWAIT P0, [R0+URZ], R2 ;  /* 0x00000002000075a7 */ /* 0x0022a400080011ff */
[----:B--2---:R-:W-:Y:S05]  /*9cc0*/  @!P0 NANOSLEEP.SYNCS 0x989680 ;  /* 0x009896800000895d */ /* 0x004fea0003900000 */
[----:B------:R-:W2:Y:S02]  /*9cd0*/  @!P0 SYNCS.PHASECHK.TRANS64 P0, [R0+URZ], R2 ;  /* 0x00000002000085a7 */ /* 0x000ea400080010ff */
[----:B--2---:R-:W-:Y:S05]  /*9ce0*/  @!P0 BRA `(.L_x_182) ;  /* 0xfffffffc00f08947 */ /* 0x004fea000383ffff */
[----:B------:R-:W-:Y:S05]  /*9cf0*/  BRA `(.L_x_183) ;  /* 0xffffff9800b07947 */ /* 0x000fea000383ffff */
.L_x_52:
[----:B------:R-:W-:-:S07]  /*9d00*/  MOV R0, UR5 ;  /* 0x0000000500007c02 */ /* 0x000fce0008000f00 */
.L_x_184:
[----:B-1----:R1:W2:Y:S02]  /*9d10*/  SYNCS.PHASECHK.TRANS64.TRYWAIT P0, [R0+URZ], R2 ;  /* 0x00000002000075a7 */ /* 0x0022a400080011ff */
[----:B--2---:R-:W-:Y:S05]  /*9d20*/  @!P0 NANOSLEEP.SYNCS 0x989680 ;  /* 0x009896800000895d */ /* 0x004fea0003900000 */
[----:B------:R-:W2:Y:S02]  /*9d30*/  @!P0 SYNCS.PHASECHK.TRANS64 P0, [R0+URZ], R2 ;  /* 0x00000002000085a7 */ /* 0x000ea400080010ff */
[----:B--2---:R-:W-:Y:S05]  /*9d40*/  @!P0 BRA `(.L_x_184) ;  /* 0xfffffffc00f08947 */ /* 0x004fea000383ffff */
[----:B------:R-:W-:Y:S05]  /*9d50*/  BRA `(.L_x_185) ;  /* 0xffffff9800c07947 */ /* 0x000fea000383ffff */
.L_x_53:
[----:B------:R-:W-:-:S07]  /*9d60*/  MOV R0, UR5 ;  /* 0x0000000500007c02 */ /* 0x000fce0008000f00 */
.L_x_186:
[----:B-1----:R1:W2:Y:S02]  /*9d70*/  SYNCS.PHASECHK.TRANS64.TRYWAIT P0, [R0+URZ], R2 ;  /* 0x00000002000075a7 */ /* 0x0022a400080011ff */
[----:B--2---:R-:W-:Y:S05]  /*9d80*/  @!P0 NANOSLEEP.SYNCS 0x989680 ;  /* 0x009896800000895d */ /* 0x004fea0003900000 */
[----:B------:R-:W2:Y:S02]  /*9d90*/  @!P0 SYNCS.PHASECHK.TRANS64 P0, [R0+URZ], R2 ;  /* 0x00000002000085a7 */ /* 0x000ea400080010ff */
[----:B--2---:R-:W-:Y:S05]  /*9da0*/  @!P0 BRA `(.L_x_186) ;  /* 0xfffffffc00f08947 */ /* 0x004fea000383ffff */
[----:B------:R-:W-:Y:S05]  /*9db0*/  BRA `(.L_x_187) ;  /* 0xffffff9800d07947 */ /* 0x000fea000383ffff */
.L_x_54:
[----:B------:R-:W-:-:S07]  /*9dc0*/  MOV R0, UR5 ;  /* 0x0000000500007c02 */ /* 0x000fce0008000f00 */
.L_x_188:
[----:B-1----:R1:W2:Y:S02]  /*9dd0*/  SYNCS.PHASECHK.TRANS64.TRYWAIT P0, [R0+URZ], R2 ;  /* 0x00000002000075a7 */ /* 0x0022a400080011ff */
[----:B--2---:R-:W-:Y:S05]  /*9de0*/  @!P0 NANOSLEEP.SYNCS 0x989680 ;  /* 0x009896800000895d */ /* 0x004fea0003900000 */
[----:B------:R-:W2:Y:S02]  /*9df0*/  @!P0 SYNCS.PHASECHK.TRANS64 P0, [R0+URZ], R2 ;  /* 0x00000002000085a7 */ /* 0x000ea400080010ff */
[----:B--2---:R-:W-:Y:S05]  /*9e00*/  @!P0 BRA `(.L_x_188) ;  /* 0xfffffffc00f08947 */ /* 0x004fea000383ffff */
[----:B------:R-:W-:Y:S05]  /*9e10*/  BRA `(.L_x_189) ;  /* 0xffffff9800e07947 */ /* 0x000fea000383ffff */
.L_x_55:
[----:B------:R-:W-:-:S07]  /*9e20*/  MOV R0, UR5 ;  /* 0x0000000500007c02 */ /* 0x000fce0008000f00 */
.L_x_190:
[----:B-1----:R1:W2:Y:S02]  /*9e30*/  SYNCS.PHASECHK.TRANS64.TRYWAIT P0, [R0+URZ], R2 ;  /* 0x00000002000075a7 */ /* 0x0022a400080011ff */
[----:B--2---:R-:W-:Y:S05]  /*9e40*/  @!P0 NANOSLEEP.SYNCS 0x989680 ;  /* 0x009896800000895d */ /* 0x004fea0003900000 */
[----:B------:R-:W2:Y:S02]  /*9e50*/  @!P0 SYNCS.PHASECHK.TRANS64 P0, [R0+URZ], R2 ;  /* 0x00000002000085a7 */ /* 0x000ea400080010ff */
[----:B--2---:R-:W-:Y:S05]  /*9e60*/  @!P0 BRA `(.L_x_190) ;  /* 0xfffffffc00f08947 */ /* 0x004fea000383ffff */
[----:B------:R-:W-:Y:S05]  /*9e70*/  BRA `(.L_x_191) ;  /* 0xffffff9800f07947 */ /* 0x000fea000383ffff */
.L_x_56:
[----:B------:R-:W-:-:S07]  /*9e80*/  MOV R0, UR5 ;  /* 0x0000000500007c02 */ /* 0x000fce0008000f00 */
.L_x_192:
[----:B-1----:R1:W2:Y:S02]  /*9e90*/  SYNCS.PHASECHK.TRANS64.TRYWAIT P0, [R0+URZ], R2 ;  /* 0x00000002000075a7 */ /* 0x0022a400080011ff */
[----:B--2---:R-:W-:Y:S05]  /*9ea0*/  @!P0 NANOSLEEP.SYNCS 0x989680 ;  /* 0x009896800000895d */ /* 0x004fea0003900000 */
[----:B------:R-:W2:Y:S02]  /*9eb0*/  @!P0 SYNCS.PHASECHK.TRANS64 P0, [R0+URZ], R2 ;  /* 0x00000002000085a7 */ /* 0x000ea400080010ff */
[----:B--2---:R-:W-:Y:S05]  /*9ec0*/  @!P0 BRA `(.L_x_192) ;  /* 0xfffffffc00f08947 */ /* 0x004fea000383ffff */
[----:B------:R-:W-:Y:S05]  /*9ed0*/  BRA `(.L_x_193) ;  /* 0xffffff9c00007947 */ /* 0x000fea000383ffff */
.L_x_57:
[----:B------:R-:W-:-:S07]  /*9ee0*/  MOV R0, UR5 ;  /* 0x0000000500007c02 */ /* 0x000fce0008000f00 */
.L_x_194:
[----:B-1----:R1:W2:Y:S02]  /*9ef0*/  SYNCS.PHASECHK.TRANS64.TRYWAIT P0, [R0+URZ], R2 ;  /* 0x00000002000075a7 */ /* 0x0022a400080011ff */
[----:B--2---:R-:W-:Y:S05]  /*9f00*/  @!P0 NANOSLEEP.SYNCS 0x989680 ;  /* 0x009896800000895d */ /* 0x004fea0003900000 */
[----:B------:R-:W2:Y:S02]  /*9f10*/  @!P0 SYNCS.PHASECHK.TRANS64 P0, [R0+URZ], R2 ;  /* 0x00000002000085a7 */ /* 0x000ea400080010ff */
[----:B--2---:R-:W-:Y:S05]  /*9f20*/  @!P0 BRA `(.L_x_194) ;  /* 0xfffffffc00f08947 */ /* 0x004fea000383ffff */
[----:B------:R-:W-:Y:S05]  /*9f30*/  BRA `(.L_x_195) ;  /* 0xffffff9c00107947 */ /* 0x000fea000383ffff */
.L_x_58:
[----:B------:R-:W-:-:S07]  /*9f40*/  MOV R0, UR5 ;  /* 0x0000000500007c02 */ /* 0x000fce0008000f00 */
.L_x_196:
[----:B-1----:R1:W2:Y:S02]  /*9f50*/  SYNCS.PHASECHK.TRANS64.TRYWAIT P0, [R0+URZ], R2 ;  /* 0x00000002000075a7 */ /* 0x0022a400080011ff */
[----:B--2---:R-:W-:Y:S05]  /*9f60*/  @!P0 NANOSLEEP.SYNCS 0x989680 ;  /* 0x009896800000895d */ /* 0x004fea0003900000 */
[----:B------:R-:W2:Y:S02]  /*9f70*/  @!P0 SYNCS.PHASECHK.TRANS64 P0, [R0+URZ], R2 ;  /* 0x00000002000085a7 */ /* 0x000ea400080010ff */
[----:B--2---:R-:W-:Y:S05]  /*9f80*/  @!P0 BRA `(.L_x_196) ;  /* 0xfffffffc00f08947 */ /* 0x004fea000383ffff */
[----:B------:R-:W-:Y:S05]  /*9f90*/  BRA `(.L_x_197) ;  /* 0xffffff9c00207947 */ /* 0x000fea000383ffff */
.L_x_59:
[----:B------:R-:W-:-:S07]  /*9fa0*/  MOV R0, UR5 ;  /* 0x0000000500007c02 */ /* 0x000fce0008000f00 */
.L_x_198:
[----:B-1----:R1:W2:Y:S02]  /*9fb0*/  SYNCS.PHASECHK.TRANS64.TRYWAIT P0, [R0+URZ], R2 ;  /* 0x00000002000075a7 */ /* 0x0022a400080011ff */
[----:B--2---:R-:W-:Y:S05]  /*9fc0*/  @!P0 NANOSLEEP.SYNCS 0x989680 ;  /* 0x009896800000895d */ /* 0x004fea0003900000 */
[----:B------:R-:W2:Y:S02]  /*9fd0*/  @!P0 SYNCS.PHASECHK.TRANS64 P0, [R0+URZ], R2 ;  /* 0x00000002000085a7 */ /* 0x000ea400080010ff */
[----:B--2---:R-:W-:Y:S05]  /*9fe0*/  @!P0 BRA `(.L_x_198) ;  /* 0xfffffffc00f08947 */ /* 0x004fea000383ffff */
[----:B------:R-:W-:Y:S05]  /*9ff0*/  BRA `(.L_x_199) ;  /* 0xffffff9c00307947 */ /* 0x000fea000383ffff */
.L_x_60:
[----:B------:R-:W-:-:S07]  /*a000*/  MOV R0, UR5 ;  /* 0x0000000500007c02 */ /* 0x000fce0008000f00 */
.L_x_200:
[----:B-1----:R1:W2:Y:S02]  /*a010*/  SYNCS.PHASECHK.TRANS64.TRYWAIT P0, [R0+URZ], R2 ;  /* 0x00000002000075a7 */ /* 0x0022a400080011ff */
[----:B--2---:R-:W-:Y:S05]  /*a020*/  @!P0 NANOSLEEP.SYNCS 0x989680 ;  /* 0x009896800000895d */ /* 0x004fea0003900000 */
[----:B------:R-:W2:Y:S02]  /*a030*/  @!P0 SYNCS.PHASECHK.TRANS64 P0, [R0+URZ], R2 ;  /* 0x00000002000085a7 */ /* 0x000ea400080010ff */
[----:B--2---:R-:W-:Y:S05]  /*a040*/  @!P0 BRA `(.L_x_200) ;  /* 0xfffffffc00f08947 */ /* 0x004fea000383ffff */
[----:B------:R-:W-:Y:S05]  /*a050*/  BRA `(.L_x_201) ;  /* 0xffffff9c00407947 */ /* 0x000fea000383ffff */
.L_x_61:
[----:B------:R-:W-:-:S07]  /*a060*/  MOV R0, UR5 ;  /* 0x0000000500007c02 */ /* 0x000fce0008000f00 */
.L_x_202:
[----:B-1----:R1:W2:Y:S02]  /*a070*/  SYNCS.PHASECHK.TRANS64.TRYWAIT P0, [R0+URZ], R2 ;  /* 0x00000002000075a7 */ /* 0x0022a400080011ff */
[----:B--2---:R-:W-:Y:S05]  /*a080*/  @!P0 NANOSLEEP.SYNCS 0x989680 ;  /* 0x009896800000895d */ /* 0x004fea0003900000 */
[----:B------:R-:W2:Y:S02]  /*a090*/  @!P0 SYNCS.PHASECHK.TRANS64 P0, [R0+URZ], R2 ;  /* 0x00000002000085a7 */ /* 0x000ea400080010ff */
[----:B--2---:R-:W-:Y:S05]  /*a0a0*/  @!P0 BRA `(.L_x_202) ;  /* 0xfffffffc00f08947 */ /* 0x004fea000383ffff */
[----:B------:R-:W-:Y:S05]  /*a0b0*/  BRA `(.L_x_203) ;  /* 0xffffff9c00507947 */ /* 0x000fea000383ffff */
.L_x_62:
[----:B------:R-:W-:-:S07]  /*a0c0*/  MOV R0, UR5 ;  /* 0x0000000500007c02 */ /* 0x000fce0008000f00 */
.L_x_204:
[----:B-1----:R1:W2:Y:S02]  /*a0d0*/  SYNCS.PHASECHK.TRANS64.TRYWAIT P0, [R0+URZ], R2 ;  /* 0x00000002000075a7 */ /* 0x0022a400080011ff */
[----:B--2---:R-:W-:Y:S05]  /*a0e0*/  @!P0 NANOSLEEP.SYNCS 0x989680 ;  /* 0x009896800000895d */ /* 0x004fea0003900000 */
[----:B------:R-:W2:Y:S02]  /*a0f0*/  @!P0 SYNCS.PHASECHK.TRANS64 P0, [R0+URZ], R2 ;  /* 0x00000002000085a7 */ /* 0x000ea400080010ff */
[----:B--2---:R-:W-:Y:S05]  /*a100*/  @!P0 BRA `(.L_x_204) ;  /* 0xfffffffc00f08947 */ /* 0x004fea000383ffff */
[----:B------:R-:W-:Y:S05]  /*a110*/  BRA `(.L_x_205) ;  /* 0xffffff9c00607947 */ /* 0x000fea000383ffff */
.L_x_63:
[----:B------:R-:W-:-:S07]  /*a120*/  MOV R0, UR5 ;  /* 0x0000000500007c02 */ /* 0x000fce0008000f00 */
.L_x_206:
[----:B-1----:R1:W2:Y:S02]  /*a130*/  SYNCS.PHASECHK.TRANS64.TRYWAIT P0, [R0+URZ], R2 ;  /* 0x00000002000075a7 */ /* 0x0022a400080011ff */
[----:B--2---:R-:W-:Y:S05]  /*a140*/  @!P0 NANOSLEEP.SYNCS 0x989680 ;  /* 0x009896800000895d */ /* 0x004fea0003900000 */
[----:B------:R-:W2:Y:S02]  /*a150*/  @!P0 SYNCS.PHASECHK.TRANS64 P0, [R0+URZ], R2 ;  /* 0x00000002000085a7 */ /* 0x000ea400080010ff */
[----:B--2---:R-:W-:Y:S05]  /*a160*/  @!P0 BRA `(.L_x_206) ;  /* 0xfffffffc00f08947 */ /* 0x004fea000383ffff */
[----:B------:R-:W-:Y:S05]  /*a170*/  BRA `(.L_x_207) ;  /* 0xffffff9c00707947 */ /* 0x000fea000383ffff */
.L_x_64:
[----:B------:R-:W-:-:S07]  /*a180*/  MOV R0, UR5 ;  /* 0x0000000500007c02 */ /* 0x000fce0008000f00 */
.L_x_208:
[----:B-1----:R1:W2:Y:S02]  /*a190*/  SYNCS.PHASECHK.TRANS64.TRYWAIT P0, [R0+URZ], R2 ;  /* 0x00000002000075a7 */ /* 0x0022a400080011ff */
[----:B--2---:R-:W-:Y:S05]  /*a1a0*/  @!P0 NANOSLEEP.SYNCS 0x989680 ;  /* 0x009896800000895d */ /* 0x004fea0003900000 */
[----:B------:R-:W2:Y:S02]  /*a1b0*/  @!P0 SYNCS.PHASECHK.TRANS64 P0, [R0+URZ], R2 ;  /* 0x00000002000085a7 */ /* 0x000ea400080010ff */
[----:B--2---:R-:W-:Y:S05]  /*a1c0*/  @!P0 BRA `(.L_x_208) ;  /* 0xfffffffc00f08947 */ /* 0x004fea000383ffff */
[----:B------:R-:W-:Y:S05]  /*a1d0*/  BRA `(.L_x_209) ;  /* 0xffffff9c00807947 */ /* 0x000fea000383ffff */
.L_x_65:
[----:B------:R-:W-:-:S07]  /*a1e0*/  MOV R0, UR5 ;  /* 0x0000000500007c02 */ /* 0x000fce0008000f00 */
.L_x_210:
[----:B-1----:R1:W2:Y:S02]  /*a1f0*/  SYNCS.PHASECHK.TRANS64.TRYWAIT P0, [R0+URZ], R2 ;  /* 0x00000002000075a7 */ /* 0x0022a400080011ff */
[----:B--2---:R-:W-:Y:S05]  /*a200*/  @!P0 NANOSLEEP.SYNCS 0x989680 ;  /* 0x009896800000895d */ /* 0x004fea0003900000 */
[----:B------:R-:W2:Y:S02]  /*a210*/  @!P0 SYNCS.PHASECHK.TRANS64 P0, [R0+URZ], R2 ;  /* 0x00000002000085a7 */ /* 0x000ea400080010ff */
[----:B--2---:R-:W-:Y:S05]  /*a220*/  @!P0 BRA `(.L_x_210) ;  /* 0xfffffffc00f08947 */ /* 0x004fea000383ffff */
[----:B------:R-:W-:Y:S05]  /*a230*/  BRA `(.L_x_211) ;  /* 0xffffff9c00907947 */ /* 0x000fea000383ffff */
.L_x_66:
[----:B------:R-:W-:-:S07]  /*a240*/  MOV R0, UR5 ;  /* 0x0000000500007c02 */ /* 0x000fce0008000f00 */
.L_x_212:
[----:B-1----:R1:W2:Y:S02]  /*a250*/  SYNCS.PHASECHK.TRANS64.TRYWAIT P0, [R0+URZ], R2 ;  /* 0x00000002000075a7 */ /* 0x0022a400080011ff */
[----:B--2---:R-:W-:Y:S05]  /*a260*/  @!P0 NANOSLEEP.SYNCS 0x989680 ;  /* 0x009896800000895d */ /* 0x004fea0003900000 */
[----:B------:R-:W2:Y:S02]  /*a270*/  @!P0 SYNCS.PHASECHK.TRANS64 P0, [R0+URZ], R2 ;  /* 0x00000002000085a7 */ /* 0x000ea400080010ff */
[----:B--2---:R-:W-:Y:S05]  /*a280*/  @!P0 BRA `(.L_x_212) ;  /* 0xfffffffc00f08947 */ /* 0x004fea000383ffff */
[----:B------:R-:W-:Y:S05]  /*a290*/  BRA `(.L_x_213) ;  /* 0xffffff9c00a07947 */ /* 0x000fea000383ffff */
.L_x_67:
[----:B------:R-:W-:-:S07]  /*a2a0*/  MOV R0, UR5 ;  /* 0x0000000500007c02 */ /* 0x000fce0008000f00 */
.L_x_214:
[----:B-1----:R1:W2:Y:S02]  /*a2b0*/  SYNCS.PHASECHK.TRANS64.TRYWAIT P0, [R0+URZ], R2 ;  /* 0x00000002000075a7 */ /* 0x0022a400080011ff */
[----:B--2---:R-:W-:Y:S05]  /*a2c0*/  @!P0 NANOSLEEP.SYNCS 0x989680 ;  /* 0x009896800000895d */ /* 0x004fea0003900000 */
[----:B------:R-:W2:Y:S02]  /*a2d0*/  @!P0 SYNCS.PHASECHK.TRANS64 P0, [R0+URZ], R2 ;  /* 0x00000002000085a7 */ /* 0x000ea400080010ff */
[----:B--2---:R-:W-:Y:S05]  /*a2e0*/  @!P0 BRA `(.L_x_214) ;  /* 0xfffffffc00f08947 */ /* 0x004fea000383ffff */
[----:B------:R-:W-:Y:S05]  /*a2f0*/  BRA `(.L_x_215) ;  /* 0xffffff9c00b07947 */ /* 0x000fea000383ffff */
.L_x_68:
[----:B------:R-:W-:-:S07]  /*a300*/  MOV R0, UR5 ;  /* 0x0000000500007c02 */ /* 0x000fce0008000f00 */
.L_x_216:
[----:B-1----:R1:W2:Y:S02]  /*a310*/  SYNCS.PHASECHK.TRANS64.TRYWAIT P0, [R0+URZ], R2 ;  /* 0x00000002000075a7 */ /* 0x0022a400080011ff */
[----:B--2---:R-:W-:Y:S05]  /*a320*/  @!P0 NANOSLEEP.SYNCS 0x989680 ;  /* 0x009896800000895d */ /* 0x004fea0003900000 */
[----:B------:R-:W2:Y:S02]  /*a330*/  @!P0 SYNCS.PHASECHK.TRANS64 P0, [R0+URZ], R2 ;  /* 0x00000002000085a7 */ /* 0x000ea400080010ff */
[----:B--2---:R-:W-:Y:S05]  /*a340*/  @!P0 BRA `(.L_x_216) ;  /* 0xfffffffc00f08947 */ /* 0x004fea000383ffff */
[----:B------:R-:W-:Y:S05]  /*a350*/  BRA `(.L_x_217) ;  /* 0xffffff9c00c07947 */ /* 0x000fea000383ffff */
.L_x_69:
[----:B------:R-:W-:-:S07]  /*a360*/  MOV R0, UR5 ;  /* 0x0000000500007c02 */ /* 0x000fce0008000f00 */
.L_x_218:
[----:B-1----:R1:W2:Y:S02]  /*a370*/  SYNCS.PHASECHK.TRANS64.TRYWAIT P0, [R0+URZ], R2 ;  /* 0x00000002000075a7 */ /* 0x0022a400080011ff */
[----:B--2---:R-:W-:Y:S05]  /*a380*/  @!P0 NANOSLEEP.SYNCS 0x989680 ;  /* 0x009896800000895d */ /* 0x004fea0003900000 */
[----:B------:R-:W2:Y:S02]  /*a390*/  @!P0 SYNCS.PHASECHK.TRANS64 P0, [R0+URZ], R2 ;  /* 0x00000002000085a7 */ /* 0x000ea400080010ff */
[----:B--2---:R-:W-:Y:S05]  /*a3a0*/  @!P0 BRA `(.L_x_218) ;  /* 0xfffffffc00f08947 */ /* 0x004fea000383ffff */
[----:B------:R-:W-:Y:S05]  /*a3b0*/  BRA `(.L_x_219) ;  /* 0xffffff9c00d07947 */ /* 0x000fea000383ffff */
.L_x_70:
[----:B------:R-:W-:-:S07]  /*a3c0*/  MOV R0, UR5 ;  /* 0x0000000500007c02 */ /* 0x000fce0008000f00 */
.L_x_220:
[----:B-1----:R1:W2:Y:S02]  /*a3d0*/  SYNCS.PHASECHK.TRANS64.TRYWAIT P0, [R0+URZ], R2 ;  /* 0x00000002000075a7 */ /* 0x0022a400080011ff */
[----:B--2---:R-:W-:Y:S05]  /*a3e0*/  @!P0 NANOSLEEP.SYNCS 0x989680 ;  /* 0x009896800000895d */ /* 0x004fea0003900000 */
[----:B------:R-:W2:Y:S02]  /*a3f0*/  @!P0 SYNCS.PHASECHK.TRANS64 P0, [R0+URZ], R2 ;  /* 0x00000002000085a7 */ /* 0x000ea400080010ff */
[----:B--2---:R-:W-:Y:S05]  /*a400*/  @!P0 BRA `(.L_x_220) ;  /* 0xfffffffc00f08947 */ /* 0x004fea000383ffff */
[----:B------:R-:W-:Y:S05]  /*a410*/  BRA `(.L_x_221) ;  /* 0xffffff9c00e07947 */ /* 0x000fea000383ffff */
.L_x_71:
[----:B------:R-:W-:-:S07]  /*a420*/  MOV R0, UR5 ;  /* 0x0000000500007c02 */ /* 0x000fce0008000f00 */
.L_x_222:
[----:B-1----:R1:W2:Y:S02]  /*a430*/  SYNCS.PHASECHK.TRANS64.TRYWAIT P0, [R0+URZ], R2 ;  /* 0x00000002000075a7 */ /* 0x0022a400080011ff */
[----:B--2---:R-:W-:Y:S05]  /*a440*/  @!P0 NANOSLEEP.SYNCS 0x989680 ;  /* 0x009896800000895d */ /* 0x004fea0003900000 */
[----:B------:R-:W2:Y:S02]  /*a450*/  @!P0 SYNCS.PHASECHK.TRANS64 P0, [R0+URZ], R2 ;  /* 0x00000002000085a7 */ /* 0x000ea400080010ff */
[----:B--2---:R-:W-:Y:S05]  /*a460*/  @!P0 BRA `(.L_x_222) ;  /* 0xfffffffc00f08947 */ /* 0x004fea000383ffff */
[----:B------:R-:W-:Y:S05]  /*a470*/  BRA `(.L_x_223) ;  /* 0xffffff9c00f07947 */ /* 0x000fea000383ffff */
.L_x_72:
[----:B------:R-:W-:-:S07]  /*a480*/  MOV R0, UR5 ;  /* 0x0000000500007c02 */ /* 0x000fce0008000f00 */
.L_x_224:
[----:B-1----:R1:W2:Y:S02]  /*a490*/  SYNCS.PHASECHK.TRANS64.TRYWAIT P0, [R0+URZ], R2 ;  /* 0x00000002000075a7 */ /* 0x0022a400080011ff */
[----:B--2---:R-:W-:Y:S05]  /*a4a0*/  @!P0 NANOSLEEP.SYNCS 0x989680 ;  /* 0x009896800000895d */ /* 0x004fea0003900000 */
[----:B------:R-:W2:Y:S02]  /*a4b0*/  @!P0 SYNCS.PHASECHK.TRANS64 P0, [R0+URZ], R2 ;  /* 0x00000002000085a7 */ /* 0x000ea400080010ff */
[----:B--2---:R-:W-:Y:S05]  /*a4c0*/  @!P0 BRA `(.L_x_224) ;  /* 0xfffffffc00f08947 */ /* 0x004fea000383ffff */
[----:B------:R-:W-:Y:S05]  /*a4d0*/  BRA `(.L_x_225) ;  /* 0xffffffa000007947 */ /* 0x000fea000383ffff */
.L_x_73:
[----:B------:R-:W-:-:S07]  /*a4e0*/  MOV R0, UR5 ;  /* 0x0000000500007c02 */ /* 0x000fce0008000f00 */
.L_x_226:
[----:B-1----:R1:W2:Y:S02]  /*a4f0*/  SYNCS.PHASECHK.TRANS64.TRYWAIT P0, [R0+URZ], R2 ;  /* 0x00000002000075a7 */ /* 0x0022a400080011ff */
[----:B--2---:R-:W-:Y:S05]  /*a500*/  @!P0 NANOSLEEP.SYNCS 0x989680 ;  /* 0x009896800000895d */ /* 0x004fea0003900000 */
[----:B------:R-:W2:Y:S02]  /*a510*/  @!P0 SYNCS.PHASECHK.TRANS64 P0, [R0+URZ], R2 ;  /* 0x00000002000085a7 */ /* 0x000ea400080010ff */
[----:B--2---:R-:W-:Y:S05]  /*a520*/  @!P0 BRA `(.L_x_226) ;  /* 0xfffffffc00f08947 */ /* 0x004fea000383ffff */
[----:B------:R-:W-:Y:S05]  /*a530*/  BRA `(.L_x_227) ;  /* 0xffffffa000107947 */ /* 0x000fea000383ffff */
.L_x_74:
[----:B------:R-:W-:-:S07]  /*a540*/  MOV R0, UR5 ;  /* 0x0000000500007c02 */ /* 0x000fce0008000f00 */
.L_x_228:
[----:B-1----:R1:W2:Y:S02]  /*a550*/  SYNCS.PHASECHK.TRANS64.TRYWAIT P0, [R0+URZ], R2 ;  /* 0x00000002000075a7 */ /* 0x0022a400080011ff */
[----:B--2---:R-:W-:Y:S05]  /*a560*/  @!P0 NANOSLEEP.SYNCS 0x989680 ;  /* 0x009896800000895d */ /* 0x004fea0003900000 */
[----:B------:R-:W2:Y:S02]  /*a570*/  @!P0 SYNCS.PHASECHK.TRANS64 P0, [R0+URZ], R2 ;  /* 0x00000002000085a7 */ /* 0x000ea400080010ff */
[----:B--2---:R-:W-:Y:S05]  /*a580*/  @!P0 BRA `(.L_x_228) ;  /* 0xfffffffc00f08947 */ /* 0x004fea000383ffff */
[----:B------:R-:W-:Y:S05]  /*a590*/  BRA `(.L_x_229) ;  /* 0xffffffa000207947 */ /* 0x000fea000383ffff */
.L_x_77:
[----:B------:R-:W-:-:S07]  /*a5a0*/  MOV R4, UR4 ;  /* 0x0000000400047c02 */ /* 0x000fce0008000f00 */
.L_x_230:
[----:B--2---:R2:W3:Y:S02]  /*a5b0*/  SYNCS.PHASECHK.TRANS64.TRYWAIT P1, [R4+URZ+0x278], R6 ;  /* 0x00027806040075a7 */ /* 0x0044e400080211ff */
[----:B---3--:R-:W-:Y:S05]  /*a5c0*/  @!P1 NANOSLEEP.SYNCS 0x989680 ;  /* 0x009896800000995d */ /* 0x008fea0003900000 */
[----:B------:R-:W3:Y:S02]  /*a5d0*/  @!P1 SYNCS.PHASECHK.TRANS64 P1, [R4+URZ+0x278], R6 ;  /* 0x00027806040095a7 */ /* 0x000ee400080210ff */
[----:B---3--:R-:W-:Y:S05]  /*a5e0*/  @!P1 BRA `(.L_x_230) ;  /* 0xfffffffc00f09947 */ /* 0x008fea000383ffff */
[----:B------:R-:W-:Y:S05]  /*a5f0*/  BRA `(.L_x_231) ;  /* 0xffffffa000907947 */ /* 0x000fea000383ffff */
.L_x_78:
[----:B--2---:R-:W-:-:S07]  /*a600*/  MOV R4, UR4 ;  /* 0x0000000400047c02 */ /* 0x004fce0008000f00 */
.L_x_232:
[----:B--2---:R2:W3:Y:S02]  /*a610*/  SYNCS.PHASECHK.TRANS64.TRYWAIT P1, [R4+URZ+0x270], R5 ;  /* 0x00027005040075a7 */ /* 0x0044e400080211ff */
[----:B---3--:R-:W-:Y:S05]  /*a620*/  @!P1 NANOSLEEP.SYNCS 0x989680 ;  /* 0x009896800000995d */ /* 0x008fea0003900000 */
[----:B------:R-:W3:Y:S02]  /*a630*/  @!P1 SYNCS.PHASECHK.TRANS64 P1, [R4+URZ+0x270], R5 ;  /* 0x00027005040095a7 */ /* 0x000ee400080210ff */
[----:B---3--:R-:W-:Y:S05]  /*a640*/  @!P1 BRA `(.L_x_232) ;  /* 0xfffffffc00f09947 */ /* 0x008fea000383ffff */
[----:B------:R-:W-:Y:S05]  /*a650*/  BRA `(.L_x_233) ;  /* 0xffffffa000987947 */ /* 0x000fea000383ffff */
.L_x_88:
[----:B--2---:R-:W-:-:S04]  /*a660*/  MOV R5, UR5 ;  /* 0x0000000500057c02 */ /* 0x004fc80008000f00 */
[----:B------:R2:W3:Y:S03]  /*a670*/  SYNCS.PHASECHK.TRANS64.TRYWAIT P0, [R5+URZ+0x8], R6 ;  /* 0x00000806050075a7 */ /* 0x0004e600080011ff */
[----:B---3--:R-:W-:Y:S05]  /*a680*/  @!P0 NANOSLEEP.SYNCS 0x989680 ;  /* 0x009896800000895d */ /* 0x008fea0003900000 */
[----:B------:R-:W3:Y:S02]  /*a690*/  @!P0 SYNCS.PHASECHK.TRANS64 P0, [R5+URZ+0x8], R6 ;  /* 0x00000806050085a7 */ /* 0x000ee400080010ff */
[----:B---3--:R-:W-:Y:S05]  /*a6a0*/  @!P0 BRA `(.L_x_88) ;  /* 0xfffffffc00ec8947 */ /* 0x008fea000383ffff */
[----:B------:R-:W-:Y:S05]  /*a6b0*/  BRA `(.L_x_87) ;  /* 0xffffffa400647947 */ /* 0x000fea000383ffff */
.L_x_90:
[----:B------:R-:W-:Y:S01]  /*a6c0*/  BSSY B0, `(.L_x_234) ;  /* 0x0000006000007945 */ /* 0x000fe20003800000 */
[----:B------:R-:W-:-:S07]  /*a6d0*/  MOV R15, 0xffffffff ;  /* 0xffffffff000f7802 */ /* 0x000fce0000000f00 */
[----:B-12--5:R-:W-:Y:S05]  /*a6e0*/  WARPSYNC.COLLECTIVE R15, `(.L_x_235) ;  /* 0x000000000f0c7348 */ /* 0x026fea0003c00000 */
[----:B------:R-:W-:Y:S02]  /*a6f0*/  ELECT P6, UR79, PT ;  /* 0x00000000004f782f */ /* 0x000fe400038c0000 */
[----:B------:R-:W-:Y:S01]  /*a700*/  MOV R14, UR79 ;  /* 0x0000004f000e7c02 */ /* 0x000fe20008000f00 */
[----:B-12--5:R-:W-:Y:S10]  /*a710*/  ENDCOLLECTIVE ;  /* 0x000000000000791b */ /* 0x026ff40003800000 */
.L_x_235:
[----:B------:R-:W-:Y:S05]  /*a720*/  BSYNC B0 ;  /* 0x0000000000007941 */ /* 0x000fea0003800000 */
.L_x_234:
[----:B------:R-:W-:Y:S05]  /*a730*/  BRA `(.L_x_236) ;  /* 0xffffffa400947947 */ /* 0x000fea000383ffff */
.L_x_92:
[----:B--2---:R-:W-:-:S04]  /*a740*/  MOV R3, UR5 ;  /* 0x0000000500037c02 */ /* 0x004fc80008000f00 */
[----:B------:R2:W3:Y:S03]  /*a750*/  SYNCS.PHASECHK.TRANS64.TRYWAIT P0, [R3+URZ+0x8], R4 ;  /* 0x00000804030075a7 */ /* 0x0004e600080011ff */
[----:B---3--:R-:W-:Y:S05]  /*a760*/  @!P0 NANOSLEEP.SYNCS 0x989680 ;  /* 0x009896800000895d */ /* 0x008fea0003900000 */
[----:B------:R-:W3:Y:S02]  /*a770*/  @!P0 SYNCS.PHASECHK.TRANS64 P0, [R3+URZ+0x8], R4 ;  /* 0x00000804030085a7 */ /* 0x000ee400080010ff */
[----:B---3--:R-:W-:Y:S05]  /*a780*/  @!P0 BRA `(.L_x_92) ;  /* 0xfffffffc00ec8947 */ /* 0x008fea000383ffff */
[----:B------:R-:W-:Y:S05]  /*a790*/  BRA `(.L_x_91) ;  /* 0xffffffa400987947 */ /* 0x000fea000383ffff */
.L_x_93:
[----:B------:R-:W-:-:S07]  /*a7a0*/  MOV R4, UR17 ;  /* 0x0000001100047c02 */ /* 0x000fce0008000f00 */
.L_x_237:
[----:B-1----:R1:W2:Y:S02]  /*a7b0*/  SYNCS.PHASECHK.TRANS64.TRYWAIT P0, [R4+URZ+0x270], R5 ;  /* 0x00027005040075a7 */ /* 0x0022a400080011ff */
[----:B--2---:R-:W-:Y:S05]  /*a7c0*/  @!P0 NANOSLEEP.SYNCS 0x989680 ;  /* 0x009896800000895d */ /* 0x004fea0003900000 */
[----:B------:R-:W2:Y:S02]  /*a7d0*/  @!P0 SYNCS.PHASECHK.TRANS64 P0, [R4+URZ+0x270], R5 ;  /* 0x00027005040085a7 */ /* 0x000ea400080010ff */
[----:B--2---:R-:W-:Y:S05]  /*a7e0*/  @!P0 BRA `(.L_x_237) ;  /* 0xfffffffc00f08947 */ /* 0x004fea000383ffff */
[----:B------:R-:W-:Y:S05]  /*a7f0*/  BRA `(.L_x_238) ;  /* 0xffffffa800847947 */ /* 0x000fea000383ffff */
.L_x_95:
[----:B------:R-:W-:-:S07]  /*a800*/  MOV R4, UR22 ;  /* 0x0000001600047c02 */ /* 0x000fce0008000f00 */
.L_x_239:
[----:B-1----:R1:W2:Y:S02]  /*a810*/  SYNCS.PHASECHK.TRANS64.TRYWAIT P0, [R4+URZ+0x290], R5 ;  /* 0x00029005040075a7 */ /* 0x0022a400080011ff */
[----:B--2---:R-:W-:Y:S05]  /*a820*/  @!P0 NANOSLEEP.SYNCS 0x989680 ;  /* 0x009896800000895d */ /* 0x004fea0003900000 */
[----:B------:R-:W2:Y:S02]  /*a830*/  @!P0 SYNCS.PHASECHK.TRANS64 P0, [R4+URZ+0x290], R5 ;  /* 0x00029005040085a7 */ /* 0x000ea400080010ff */
[----:B--2---:R-:W-:Y:S05]  /*a840*/  @!P0 BRA `(.L_x_239) ;  /* 0xfffffffc00f08947 */ /* 0x004fea000383ffff */
[----:B------:R-:W-:Y:S05]  /*a850*/  BRA `(.L_x_94) ;  /* 0xffffffa800a47947 */ /* 0x000fea000383ffff */
.L_x_99:
[----:B-1----:R-:W-:Y:S07]  /*a860*/  MOV R4, UR10 ;  /* 0x0000000a00047c02 */ /* 0x002fee0008000f00 */
.L_x_240:
[----:B-1----:R1:W2:Y:S02]  /*a870*/  SYNCS.PHASECHK.TRANS64.TRYWAIT P0, [R4+URZ], R6 ;  /* 0x00000006040075a7 */ /* 0x0022a400080011ff */
[----:B--2---:R-:W-:Y:S05]  /*a880*/  @!P0 NANOSLEEP.SYNCS 0x989680 ;  /* 0x009896800000895d */ /* 0x004fea0003900000 */
[----:B------:R-:W2:Y:S02]  /*a890*/  @!P0 SYNCS.PHASECHK.TRANS64 P0, [R4+URZ], R6 ;  /* 0x00000006040085a7 */ /* 0x000ea400080010ff */
[----:B--2---:R-:W-:Y:S05]  /*a8a0*/  @!P0 BRA `(.L_x_240) ;  /* 0xfffffffc00f08947 */ /* 0x004fea000383ffff */
[----:B------:R-:W-:Y:S05]  /*a8b0*/  BRA `(.L_x_98) ;  /* 0xffffffa800c87947 */ /* 0x000fea000383ffff */
.L_x_103:
[----:B--2---:R-:W-:-:S07]  /*a8c0*/  MOV R0, UR4 ;  /* 0x0000000400007c02 */ /* 0x004fce0008000f00 */
.L_x_241:
[----:B-1----:R1:W2:Y:S02]  /*a8d0*/  SYNCS.PHASECHK.TRANS64.TRYWAIT P0, [R0+URZ], R2 ;  /* 0x00000002000075a7 */ /* 0x0022a400080011ff */
[----:B--2---:R-:W-:Y:S05]  /*a8e0*/  @!P0 NANOSLEEP.SYNCS 0x989680 ;  /* 0x009896800000895d */ /* 0x004fea0003900000 */
[----:B------:R-:W2:Y:S02]  /*a8f0*/  @!P0 SYNCS.PHASECHK.TRANS64 P0, [R0+URZ], R2 ;  /* 0x00000002000085a7 */ /* 0x000ea400080010ff */
[----:B--2---:R-:W-:Y:S05]  /*a900*/  @!P0 BRA `(.L_x_241) ;  /* 0xfffffffc00f08947 */ /* 0x004fea000383ffff */
[----:B------:R-:W-:Y:S05]  /*a910*/  BRA `(.L_x_242) ;  /* 0xffffffac00a07947 */ /* 0x000fea000383ffff */
.L_x_106:
[----:B------:R-:W-:-:S07]  /*a920*/  MOV R0, UR17 ;  /* 0x0000001100007c02 */ /* 0x000fce0008000f00 */
.L_x_243:
[----:B-1----:R1:W2:Y:S02]  /*a930*/  SYNCS.PHASECHK.TRANS64.TRYWAIT P1, [R0+URZ+0x2a0], R2 ;  /* 0x0002a002000075a7 */ /* 0x0022a400080211ff */
[----:B--2---:R-:W-:Y:S05]  /*a940*/  @!P1 NANOSLEEP.SYNCS 0x989680 ;  /* 0x009896800000995d */ /* 0x004fea0003900000 */
[----:B------:R-:W2:Y:S02]  /*a950*/  @!P1 SYNCS.PHASECHK.TRANS64 P1, [R0+URZ+0x2a0], R2 ;  /* 0x0002a002000095a7 */ /* 0x000ea400080210ff */
[----:B--2---:R-:W-:Y:S05]  /*a960*/  @!P1 BRA `(.L_x_243) ;  /* 0xfffffffc00f09947 */ /* 0x004fea000383ffff */
[----:B------:R-:W-:Y:S05]  /*a970*/  BRA `(.L_x_244) ;  /* 0xffffffac00ec7947 */ /* 0x000fea000383ffff */
.L_x_111:
[----:B------:R-:W-:Y:S07]  /*a980*/  MOV R0, UR27 ;  /* 0x0000001b00007c02 */ /* 0x000fee0008000f00 */
.L_x_245:
[----:B---3--:R3:W4:Y:S02]  /*a990*/  SYNCS.PHASECHK.TRANS64.TRYWAIT P0, [R0+URZ+0x270], R2 ;  /* 0x00027002000075a7 */ /* 0x00872400080011ff */
[----:B----4-:R-:W-:Y:S05]  /*a9a0*/  @!P0 NANOSLEEP.SYNCS 0x989680 ;  /* 0x009896800000895d */ /* 0x010fea0003900000 */
[----:B------:R-:W4:Y:S02]  /*a9b0*/  @!P0 SYNCS.PHASECHK.TRANS64 P0, [R0+URZ+0x270], R2 ;  /* 0x00027002000085a7 */ /* 0x000f2400080010ff */
[----:B----4-:R-:W-:Y:S05]  /*a9c0*/  @!P0 BRA `(.L_x_245) ;  /* 0xfffffffc00f08947 */ /* 0x010fea000383ffff */
[----:B------:R-:W-:Y:S05]  /*a9d0*/  BRA `(.L_x_246) ;  /* 0xffffffb4002c7947 */ /* 0x000fea000383ffff */
.L_x_114:
[----:B------:R-:W-:Y:S07]  /*a9e0*/  MOV R0, UR27 ;  /* 0x0000001b00007c02 */ /* 0x000fee0008000f00 */
.L_x_247:
[----:B-1----:R1:W3:Y:S02]  /*a9f0*/  SYNCS.PHASECHK.TRANS64.TRYWAIT P2, [R0+URZ+0x268], R2 ;  /* 0x00026802000075a7 */ /* 0x0022e400080411ff */
[----:B---3--:R-:W-:Y:S05]  /*aa00*/  @!P2 NANOSLEEP.SYNCS 0x989680 ;  /* 0x009896800000a95d */ /* 0x008fea0003900000 */
[----:B------:R-:W3:Y:S02]  /*aa10*/  @!P2 SYNCS.PHASECHK.TRANS64 P2, [R0+URZ+0x268], R2 ;  /* 0x000268020000a5a7 */ /* 0x000ee400080410ff */
[----:B---3--:R-:W-:Y:S05]  /*aa20*/  @!P2 BRA `(.L_x_247) ;  /* 0xfffffffc00f0a947 */ /* 0x008fea000383ffff */
[----:B------:R-:W-:Y:S05]  /*aa30*/  BRA `(.L_x_113) ;  /* 0xffffffb8008c7947 */ /* 0x000fea000383ffff */
.L_x_117:
[----:B------:R-:W-:Y:S07]  /*aa40*/  MOV R2, UR17 ;  /* 0x0000001100027c02 */ /* 0x000fee0008000f00 */
.L_x_248:
[----:B-1----:R1:W3:Y:S02]  /*aa50*/  SYNCS.PHASECHK.TRANS64.TRYWAIT P1, [R2+URZ+0x248], R8 ;  /* 0x00024808020075a7 */ /* 0x0022e400080211ff */
[----:B---3--:R-:W-:Y:S05]  /*aa60*/  @!P1 NANOSLEEP.SYNCS 0x989680 ;  /* 0x009896800000995d */ /* 0x008fea0003900000 */
[----:B------:R-:W3:Y:S02]  /*aa70*/  @!P1 SYNCS.PHASECHK.TRANS64 P1, [R2+URZ+0x248], R8 ;  /* 0x00024808020095a7 */ /* 0x000ee400080210ff */
[----:B---3--:R-:W-:Y:S05]  /*aa80*/  @!P1 BRA `(.L_x_248) ;  /* 0xfffffffc00f09947 */ /* 0x008fea000383ffff */
[----:B------:R-:W-:Y:S05]  /*aa90*/  BRA `(.L_x_249) ;  /* 0xffffffbc00487947 */ /* 0x000fea000383ffff */
.L_x_118:
[----:B------:R-:W-:Y:S07]  /*aaa0*/  MOV R0, UR6 ;  /* 0x0000000600007c02 */ /* 0x000fee0008000f00 */
.L_x_250:
[----:B-1----:R1:W3:Y:S02]  /*aab0*/  SYNCS.PHASECHK.TRANS64.TRYWAIT P0, [R0+URZ+0x248], R2 ;  /* 0x00024802000075a7 */ /* 0x0022e400080011ff */
[----:B---3--:R-:W-:Y:S05]  /*aac0*/  @!P0 NANOSLEEP.SYNCS 0x989680 ;  /* 0x009896800000895d */ /* 0x008fea0003900000 */
[----:B------:R-:W3:Y:S02]  /*aad0*/  @!P0 SYNCS.PHASECHK.TRANS64 P0, [R0+URZ+0x248], R2 ;  /* 0x00024802000085a7 */ /* 0x000ee400080010ff */
[----:B---3--:R-:W-:Y:S05]  /*aae0*/  @!P0 BRA `(.L_x_250) ;  /* 0xfffffffc00f08947 */ /* 0x008fea000383ffff */
[----:B------:R-:W-:Y:S05]  /*aaf0*/  BRA `(.L_x_251) ;  /* 0xffffffbc00d47947 */ /* 0x000fea000383ffff */
.L_x_120:
[----:B------:R-:W-:-:S07]  /*ab00*/  MOV R0, UR4 ;  /* 0x0000000400007c02 */ /* 0x000fce0008000f00 */
.L_x_252:
[----:B-1----:R1:W3:Y:S02]  /*ab10*/  SYNCS.PHASECHK.TRANS64.TRYWAIT P0, [R0+URZ], R2 ;  /* 0x00000002000075a7 */ /* 0x0022e400080011ff */
[----:B---3--:R-:W-:Y:S05]  /*ab20*/  @!P0 NANOSLEEP.SYNCS 0x989680 ;  /* 0x009896800000895d */ /* 0x008fea0003900000 */
[----:B------:R-:W3:Y:S02]  /*ab30*/  @!P0 SYNCS.PHASECHK.TRANS64 P0, [R0+URZ], R2 ;  /* 0x00000002000085a7 */ /* 0x000ee400080010ff */
[----:B---3--:R-:W-:Y:S05]  /*ab40*/  @!P0 BRA `(.L_x_252) ;  /* 0xfffffffc00f08947 */ /* 0x008fea000383ffff */
[----:B------:R-:W-:Y:S05]  /*ab50*/  BRA `(.L_x_253) ;  /* 0xffffffc000847947 */ /* 0x000fea000383ffff */
.L_x_121:
[----:B------:R-:W-:-:S07]  /*ab60*/  MOV R0, UR5 ;  /* 0x0000000500007c02 */ /* 0x000fce0008000f00 */
.L_x_254:
[----:B-1----:R1:W3:Y:S02]  /*ab70*/  SYNCS.PHASECHK.TRANS64.TRYWAIT P0, [R0+URZ], R2 ;  /* 0x00000002000075a7 */ /* 0x0022e400080011ff */
[----:B---3--:R-:W-:Y:S05]  /*ab80*/  @!P0 NANOSLEEP.SYNCS 0x989680 ;  /* 0x009896800000895d */ /* 0x008fea0003900000 */
[----:B------:R-:W3:Y:S02]  /*ab90*/  @!P0 SYNCS.PHASECHK.TRANS64 P0, [R0+URZ], R2 ;  /* 0x00000002000085a7 */ /* 0x000ee400080010ff */
[----:B---3--:R-:W-:Y:S05]  /*aba0*/  @!P0 BRA `(.L_x_254) ;  /* 0xfffffffc00f08947 */ /* 0x008fea000383ffff */
[----:B------:R-:W-:Y:S05]  /*abb0*/  BRA `(.L_x_255) ;  /* 0xffffffc000907947 */ /* 0x000fea000383ffff */
.L_x_123:
[----:B------:R-:W-:Y:S07]  /*abc0*/  MOV R0, UR45 ;  /* 0x0000002d00007c02 */ /* 0x000fee0008000f00 */
.L_x_256:
[----:B-1----:R1:W2:Y:S02]  /*abd0*/  SYNCS.PHASECHK.TRANS64.TRYWAIT P0, [R0+URZ+0x270], R2 ;  /* 0x00027002000075a7 */ /* 0x0022a400080011ff */
[----:B--2---:R-:W-:Y:S05]  /*abe0*/  @!P0 NANOSLEEP.SYNCS 0x989680 ;  /* 0x009896800000895d */ /* 0x004fea0003900000 */
[----:B------:R-:W2:Y:S02]  /*abf0*/  @!P0 SYNCS.PHASECHK.TRANS64 P0, [R0+URZ+0x270], R2 ;  /* 0x00027002000085a7 */ /* 0x000ea400080010ff */
[----:B--2---:R-:W-:Y:S05]  /*ac00*/  @!P0 BRA `(.L_x_256) ;  /* 0xfffffffc00f08947 */ /* 0x004fea000383ffff */
[----:B------:R-:W-:Y:S05]  /*ac10*/  BRA `(.L_x_257) ;  /* 0xffffffc4006c7947 */ /* 0x000fea000383ffff */
.L_x_133:
[----:B-1----:R1:W2:Y:S02]  /*ac20*/  SYNCS.PHASECHK.TRANS64.TRYWAIT P1, [R0+URZ+0x230], R2 ;  /* 0x00023002000075a7 */ /* 0x0022a400080211ff */
[----:B--2---:R-:W-:Y:S05]  /*ac30*/  @!P1 NANOSLEEP.SYNCS 0x989680 ;  /* 0x009896800000995d */ /* 0x004fea0003900000 */
[----:B------:R-:W2:Y:S02]  /*ac40*/  @!P1 SYNCS.PHASECHK.TRANS64 P1, [R0+URZ+0x230], R2 ;  /* 0x00023002000095a7 */ /* 0x000ea400080210ff */
[----:B--2---:R-:W-:Y:S05]  /*ac50*/  @!P1 BRA `(.L_x_133) ;  /* 0xfffffffc00f09947 */ /* 0x004fea000383ffff */
[----:B------:R-:W-:Y:S05]  /*ac60*/  BRA `(.L_x_132) ;  /* 0xffffffd400507947 */ /* 0x000fea000383ffff */
.L_x_135:
[----:B-1----:R1:W3:Y:S02]  /*ac70*/  SYNCS.PHASECHK.TRANS64.TRYWAIT P0, [R58+URZ+0x280], R3 ;  /* 0x000280033a0075a7 */ /* 0x0022e400080011ff */
[----:B---3--:R-:W-:Y:S05]  /*ac80*/  @!P0 NANOSLEEP.SYNCS 0x989680 ;  /* 0x009896800000895d */ /* 0x008fea0003900000 */
[----:B------:R-:W3:Y:S02]  /*ac90*/  @!P0 SYNCS.PHASECHK.TRANS64 P0, [R58+URZ+0x280], R3 ;  /* 0x000280033a0085a7 */ /* 0x000ee400080010ff */
[----:B---3--:R-:W-:Y:S05]  /*aca0*/  @!P0 BRA `(.L_x_135) ;  /* 0xfffffffc00f08947 */ /* 0x008fea000383ffff */
[----:B------:R-:W-:Y:S05]  /*acb0*/  BRA `(.L_x_134) ;  /* 0xffffffd400807947 */ /* 0x000fea000383ffff */
.L_x_146:
[----:B-1----:R1:W2:Y:S02]  /*acc0*/  SYNCS.PHASECHK.TRANS64.TRYWAIT P0, [R3+URZ+0x230], R27 ;  /* 0x0002301b030075a7 */ /* 0x0022a400080011ff */
[----:B--2---:R-:W-:Y:S05]  /*acd0*/  @!P0 NANOSLEEP.SYNCS 0x989680 ;  /* 0x009896800000895d */ /* 0x004fea0003900000 */
[----:B------:R-:W2:Y:S02]  /*ace0*/  @!P0 SYNCS.PHASECHK.TRANS64 P0, [R3+URZ+0x230], R27 ;  /* 0x0002301b030085a7 */ /* 0x000ea400080010ff */
[----:B--2---:R-:W-:Y:S05]  /*acf0*/  @!P0 BRA `(.L_x_146) ;  /* 0xfffffffc00f08947 */ /* 0x004fea000383ffff */
[----:B------:R-:W-:Y:S05]  /*ad00*/  BRA `(.L_x_145) ;  /* 0xffffffdc00b87947 */ /* 0x000fea000383ffff */
        .weak           $__internal_0_$__cuda_sm10x_tcgen05_guardrail_trap_col_being_dealloced_not_returned_by_alloc
        .type           $__internal_0_$__cuda_sm10x_tcgen05_guardrail_trap_col_being_dealloced_not_returned_by_alloc,@function
        .size           $__internal_0_$__cuda_sm10x_tcgen05_guardrail_trap_col_being_dealloced_not_returned_by_alloc,($__internal_1_$__cuda_sm10x_tcgen05_guardrail_trap_phase_invalid_during_alloc - $__internal_0_$__cuda_sm10x_tcgen05_guardrail_trap_col_being_dealloced_not_returned_by_alloc)
$__internal_0_$__cuda_sm10x_tcgen05_guardrail_trap_col_being_dealloced_not_returned_by_alloc:
[----:B------:R-:W-:Y:S05]  /*ad10*/  BPT.TRAP 0x1 ;  /* 0x000000040000795c */ /* 0x000fea0000300000 */
[----:B------:R-:W-:-:S04]  /*ad20*/  HFMA2 R3, -RZ, RZ, 0, 0 ;  /* 0x00000000ff037431 */ /* 0x000fc800000001ff */
[----:B------:R-:W-:Y:S05]  /*ad30*/  RET.REL.NODEC R2 `(_ZN7cutlass13device_kernelINS_4conv6kernel13ConvUniversalINS1_16ConvProblemShapeILNS1_8OperatorE1ELi3EEENS1_10collective14CollectiveConvINS1_47MainloopSm100TmaUmmaWarpSpecializedImplicitGemmILS5_1ELi35ELi3ELi1ELi2EN4cute5tupleIJNSA_1CILi2EEENSC_ILi1EEESE_EEEEENSB_IJNSC_ILi128EEENSC_ILi64EEENSB_IJNSC_ILi32EEEEEEEEENS_10bfloat16_tESM_NSA_8TiledMMAINSA_8MMA_AtomIJNSA_26SM100_MMA_F16BF16_2x1SM_SSISM_SM_fLi128ELi64ELNSA_4UMMA5MajorE0ELSR_1ELNSQ_7ScaleInE0ELSS_0EEEEEENSA_6LayoutINSB_IJSE_SE_SE_EEENSB_IJNSC_ILi0EEESX_SX_EEEEENSB_IJNSA_10UnderscoreES10_S10_EEEEENS7_6detail27Sm100ImplicitGemmTileTraitsINSA_25SM100_TMA_2SM_LOAD_IM2COLENSA_14ComposedLayoutINSA_7SwizzleILi2ELi4ELi3EEENSA_18smem_ptr_flag_bitsILi16EEENSV_INSB_IJNSC_ILi8EEESJ_EEENSB_IJSJ_SE_EEEEEEEvEENS14_INSA_18SM100_TMA_2SM_LOADENS16_IS18_S1A_NSV_INSB_IJSJ_S1B_EEENSB_IJSE_SJ_EEEEEEEvEEEENS_8epilogue10collective18CollectiveEpilogueINS1O_23Sm100TmaWarpSpecializedILi3ELi2ELi16ELb1ELb0EEEJNSB_IJSI_SI_SK_EEENSB_IJNSV_ISI_SE_EENSV_INSB_IJNSC_ILi16EEESD_EEES1J_EEEEESM_NSB_IJNSB_IJllllEEESE_SX_EEESM_S20_NS1O_6fusion15FusionCallbacksIS1S_NS21_17LinearCombinationISM_fSM_fLNS_15FloatRoundStyleE2EEES1T_S1Y_JEEENSA_5SM1004TMEM4LOAD26SM100_TMEM_LOAD_32dp32b16xENSA_20SM90_TMA_LOAD_IM2COLENS16_INS17_ILi1ELi4ELi3EEES1A_NSV_INSB_IJS1B_S1V_EEENSB_IJS1V_SE_EEEEEEENSA_39AutoVectorizingCopyWithAssumedAlignmentILi128EEENSA_21SM90_TMA_STORE_IM2COLES2G_S2I_S2I_EEEvvEEEEvNT_6ParamsE) ;  /* 0xffffff5002b07950 */ /* 0x000fea0003c3ffff */
        .weak           $__internal_1_$__cuda_sm10x_tcgen05_guardrail_trap_phase_invalid_during_alloc
        .type           $__internal_1_$__cuda_sm10x_tcgen05_guardrail_trap_phase_invalid_during_alloc,@function
        .size           $__internal_1_$__cuda_sm10x_tcgen05_guardrail_trap_phase_invalid_during_alloc,($__internal_2_$__cuda_sm10x_tcgen05_guardrail_trap_unallocated_columns_being_dealloced - $__internal_1_$__cuda_sm10x_tcgen05_guardrail_trap_phase_invalid_during_alloc)
$__internal_1_$__cuda_sm10x_tcgen05_guardrail_trap_phase_invalid_during_alloc:
[----:B------:R-:W-:Y:S05]  /*ad40*/  BPT.TRAP 0x1 ;  /* 0x000000040000795c */ /* 0x000fea0000300000 */
[----:B------:R-:W-:-:S04]  /*ad50*/  MOV R5, 0x0 ;  /* 0x0000000000057802 */ /* 0x000fc80000000f00 */
[----:B------:R-:W-:Y:S05]  /*ad60*/  RET.REL.NODEC R4 `(_ZN7cutlass13device_kernelINS_4conv6kernel13ConvUniversalINS1_16ConvProblemShapeILNS1_8OperatorE1ELi3EEENS1_10collective14CollectiveConvINS1_47MainloopSm100TmaUmmaWarpSpecializedImplicitGemmILS5_1ELi35ELi3ELi1ELi2EN4cute5tupleIJNSA_1CILi2EEENSC_ILi1EEESE_EEEEENSB_IJNSC_ILi128EEENSC_ILi64EEENSB_IJNSC_ILi32EEEEEEEEENS_10bfloat16_tESM_NSA_8TiledMMAINSA_8MMA_AtomIJNSA_26SM100_MMA_F16BF16_2x1SM_SSISM_SM_fLi128ELi64ELNSA_4UMMA5MajorE0ELSR_1ELNSQ_7ScaleInE0ELSS_0EEEEEENSA_6LayoutINSB_IJSE_SE_SE_EEENSB_IJNSC_ILi0EEESX_SX_EEEEENSB_IJNSA_10UnderscoreES10_S10_EEEEENS7_6detail27Sm100ImplicitGemmTileTraitsINSA_25SM100_TMA_2SM_LOAD_IM2COLENSA_14ComposedLayoutINSA_7SwizzleILi2ELi4ELi3EEENSA_18smem_ptr_flag_bitsILi16EEENSV_INSB_IJNSC_ILi8EEESJ_EEENSB_IJSJ_SE_EEEEEEEvEENS14_INSA_18SM100_TMA_2SM_LOADENS16_IS18_S1A_NSV_INSB_IJSJ_S1B_EEENSB_IJSE_SJ_EEEEEEEvEEEENS_8epilogue10collective18CollectiveEpilogueINS1O_23Sm100TmaWarpSpecializedILi3ELi2ELi16ELb1ELb0EEEJNSB_IJSI_SI_SK_EEENSB_IJNSV_ISI_SE_EENSV_INSB_IJNSC_ILi16EEESD_EEES1J_EEEEESM_NSB_IJNSB_IJllllEEESE_SX_EEESM_S20_NS1O_6fusion15FusionCallbacksIS1S_NS21_17LinearCombinationISM_fSM_fLNS_15FloatRoundStyleE2EEES1T_S1Y_JEEENSA_5SM1004TMEM4LOAD26SM100_TMEM_LOAD_32dp32b16xENSA_20SM90_TMA_LOAD_IM2COLENS16_INS17_ILi1ELi4ELi3EEES1A_NSV_INSB_IJS1B_S1V_EEENSB_IJS1V_SE_EEEEEEENSA_39AutoVectorizingCopyWithAssumedAlignmentILi128EEENSA_21SM90_TMA_STORE_IM2COLES2G_S2I_S2I_EEEvvEEEEvNT_6ParamsE) ;  /* 0xffffff5004a47950 */ /* 0x000fea0003c3ffff */
        .weak           $__internal_2_$__cuda_sm10x_tcgen05_guardrail_trap_unallocated_columns_being_dealloced
        .type           $__internal_2_$__cuda_sm10x_tcgen05_guardrail_trap_unallocated_columns_being_dealloced,@function
        .size           $__internal_2_$__cuda_sm10x_tcgen05_guardrail_trap_unallocated_columns_being_dealloced,(.L_x_259 - $__internal_2_$__cuda_sm10x_tcgen05_guardrail_trap_unallocated_columns_being_dealloced)
$__internal_2_$__cuda_sm10x_tcgen05_guardrail_trap_unallocated_columns_being_dealloced:
[----:B------:R-:W-:Y:S05]  /*ad70*/  BPT.TRAP 0x1 ;  /* 0x000000040000795c */ /* 0x000fea0000300000 */
[----:B------:R-:W-:-:S04]  /*ad80*/  HFMA2 R3, -RZ, RZ, 0, 0 ;  /* 0x00000000ff037431 */ /* 0x000fc800000001ff */
[----:B------:R-:W-:Y:S05]  /*ad90*/  RET.REL.NODEC R2 `(_ZN7cutlass13device_kernelINS_4conv6kernel13ConvUniversalINS1_16ConvProblemShapeILNS1_8OperatorE1ELi3EEENS1_10collective14CollectiveConvINS1_47MainloopSm100TmaUmmaWarpSpecializedImplicitGemmILS5_1ELi35ELi3ELi1ELi2EN4cute5tupleIJNSA_1CILi2EEENSC_ILi1EEESE_EEEEENSB_IJNSC_ILi128EEENSC_ILi64EEENSB_IJNSC_ILi32EEEEEEEEENS_10bfloat16_tESM_NSA_8TiledMMAINSA_8MMA_AtomIJNSA_26SM100_MMA_F16BF16_2x1SM_SSISM_SM_fLi128ELi64ELNSA_4UMMA5MajorE0ELSR_1ELNSQ_7ScaleInE0ELSS_0EEEEEENSA_6LayoutINSB_IJSE_SE_SE_EEENSB_IJNSC_ILi0EEESX_SX_EEEEENSB_IJNSA_10UnderscoreES10_S10_EEEEENS7_6detail27Sm100ImplicitGemmTileTraitsINSA_25SM100_TMA_2SM_LOAD_IM2COLENSA_14ComposedLayoutINSA_7SwizzleILi2ELi4ELi3EEENSA_18smem_ptr_flag_bitsILi16EEENSV_INSB_IJNSC_ILi8EEESJ_EEENSB_IJSJ_SE_EEEEEEEvEENS14_INSA_18SM100_TMA_2SM_LOADENS16_IS18_S1A_NSV_INSB_IJSJ_S1B_EEENSB_IJSE_SJ_EEEEEEEvEEEENS_8epilogue10collective18CollectiveEpilogueINS1O_23Sm100TmaWarpSpecializedILi3ELi2ELi16ELb1ELb0EEEJNSB_IJSI_SI_SK_EEENSB_IJNSV_ISI_SE_EENSV_INSB_IJNSC_ILi16EEESD_EEES1J_EEEEESM_NSB_IJNSB_IJllllEEESE_SX_EEESM_S20_NS1O_6fusion15FusionCallbacksIS1S_NS21_17LinearCombinationISM_fSM_fLNS_15FloatRoundStyleE2EEES1T_S1Y_JEEENSA_5SM1004TMEM4LOAD26SM100_TMEM_LOAD_32dp32b16xENSA_20SM90_TMA_LOAD_IM2COLENS16_INS17_ILi1ELi4ELi3EEES1A_NSV_INSB_IJS1B_S1V_EEENSB_IJS1V_SE_EEEEEEENSA_39AutoVectorizingCopyWithAssumedAlignmentILi128EEENSA_21SM90_TMA_STORE_IM2COLES2G_S2I_S2I_EEEvvEEEEvNT_6ParamsE) ;  /* 0xffffff5002987950 */ /* 0x000fea0003c3ffff */
.L_x_258:
[----:B------:R-:W-:-:S00]  /*ada0*/  BRA `(.L_x_258) ;  /* 0xfffffffc00fc7947 */ /* 0x000fc0000383ffff */
[----:B------:R-:W-:-:S00]  /*adb0*/  NOP ;  /* 0x0000000000007918 */ /* 0x000fc00000000000 */
        /* <DEDUP_REMOVED lines=12> */
.L_x_259:


//--------------------- .nv.global.init           --------------------------
	.section	.nv.global.init,"aw",@progbits
.nv.global.init:
	.type		$str$29,@object
	.size		$str$29,($str$30 - $str$29)
$str$29:
        /*0000*/ 	.byte	0x28, 0x61, 0x64, 0x64, 0x72, 0x65, 0x73, 0x73, 0x20, 0x26, 0x20, 0x6d, 0x61, 0x73, 0x6b, 0x29
        /*0010*/ 	.byte	0x20, 0x3d, 0x3d, 0x20, 0x30, 0x00
	.type		$str$30,@object
	.size		$str$30,($str$28 - $str$30)
$str$30:
        /*0016*/ 	.byte	0x2f, 0x74, 0x6d, 0x70, 0x2f, 0x63, 0x75, 0x74, 0x6c, 0x61, 0x73, 0x73, 0x5f, 0x73, 0x77, 0x65
        /*0026*/ 	.byte	0x65, 0x70, 0x5f, 0x73, 0x72, 0x63, 0x2f, 0x69, 0x6e, 0x63, 0x6c, 0x75, 0x64, 0x65, 0x2f, 0x63
        /*0036*/ 	.byte	0x75, 0x74, 0x65, 0x2f, 0x70, 0x6f, 0x69, 0x6e, 0x74, 0x65, 0x72, 0x5f, 0x66, 0x6c, 0x61, 0x67
        /*0046*/ 	.byte	0x67, 0x65, 0x64, 0x2e, 0x68, 0x70, 0x70, 0x00
	.type		$str$28,@object
	.size		$str$28,($str$27 - $str$28)
$str$28:
        /*004e*/ 	.byte	0x2f, 0x74, 0x6d, 0x70, 0x2f, 0x63, 0x75, 0x74, 0x6c, 0x61, 0x73, 0x73, 0x5f, 0x73, 0x77, 0x65
        /*005e*/ 	.byte	0x65, 0x70, 0x5f, 0x73, 0x72, 0x63, 0x2f, 0x69, 0x6e, 0x63, 0x6c, 0x75, 0x64, 0x65, 0x2f, 0x63
        /*006e*/ 	.byte	0x75, 0x74, 0x65, 0x2f, 0x61, 0x74, 0x6f, 0x6d, 0x2f, 0x63, 0x6f, 0x70, 0x79, 0x5f, 0x74, 0x72
        /*007e*/ 	.byte	0x61, 0x69, 0x74, 0x73, 0x5f, 0x73, 0x6d, 0x31, 0x30, 0x30, 0x2e, 0x68, 0x70, 0x70, 0x00
	.type		$str$27,@object
	.size		$str$27,(__unnamed_1 - $str$27)
$str$27:
        /*008d*/ 	.byte	0x28, 0x28, 0x75, 0x69, 0x6e, 0x74, 0x33, 0x32, 0x5f, 0x74, 0x28, 0x74, 0x68, 0x72, 0x65, 0x61
        /*009d*/ 	.byte	0x64, 0x49, 0x64, 0x78, 0x2e, 0x78, 0x29, 0x20, 0x2f, 0x20, 0x33, 0x32, 0x29, 0x20, 0x25, 0x20
        /*00ad*/ 	.byte	0x34, 0x29, 0x20, 0x3d, 0x3d, 0x20, 0x28, 0x28, 0x28, 0x74, 0x6d, 0x65, 0x6d, 0x5f, 0x61, 0x64
        /*00bd*/ 	.byte	0x64, 0x72, 0x20, 0x3e, 0x3e, 0x20, 0x31, 0x36, 0x29, 0x20, 0x2f, 0x20, 0x33, 0x32, 0x29, 0x20
        /*00cd*/ 	.byte	0x25, 0x20, 0x34, 0x29, 0x00
	.type		__unnamed_1,@object
	.size		__unnamed_1,(__unnamed_2 - __unnamed_1)
__unnamed_1:
        /*00d2*/ 	.byte	0x61, 0x75, 0x74, 0x6f, 0x20, 0x63, 0x75, 0x74, 0x65, 0x3a, 0x3a, 0x61, 0x73, 0x5f, 0x70, 0x6f
        /* <DEDUP_REMOVED lines=24> */
        /*0262*/ 	.byte	0x43, 0x3c, 0x32, 0x30, 0x34, 0x38, 0x3e, 0x3e, 0x3e, 0x3e, 0x5d, 0x00
	.type		__unnamed_2,@object
	.size		__unnamed_2,(.L_2 - __unnamed_2)
__unnamed_2:
        /* <DEDUP_REMOVED lines=40> */
        /*04ee*/ 	.byte	0x3a, 0x3a, 0x43, 0x3c, 0x30, 0x3e, 0x3e, 0x3e, 0x3e, 0x5d, 0x00
.L_2:


//--------------------- .nv.shared._ZN7cutlass13device_kernelINS_4conv6kernel13ConvUniversalINS1_16ConvProblemShapeILNS1_8OperatorE1ELi3EEENS1_10collective14CollectiveConvINS1_47MainloopSm100TmaUmmaWarpSpecializedImplicitGemmILS5_1ELi35ELi3ELi1ELi2EN4cute5tupleIJNSA_1CILi2EEENSC_ILi1EEESE_EEEEENSB_IJNSC_ILi128EEENSC_ILi64EEENSB_IJNSC_ILi32EEEEEEEEENS_10bfloat16_tESM_NSA_8TiledMMAINSA_8MMA_AtomIJNSA_26SM100_MMA_F16BF16_2x1SM_SSISM_SM_fLi128ELi64ELNSA_4UMMA5MajorE0ELSR_1ELNSQ_7ScaleInE0ELSS_0EEEEEENSA_6LayoutINSB_IJSE_SE_SE_EEENSB_IJNSC_ILi0EEESX_SX_EEEEENSB_IJNSA_10UnderscoreES10_S10_EEEEENS7_6detail27Sm100ImplicitGemmTileTraitsINSA_25SM100_TMA_2SM_LOAD_IM2COLENSA_14ComposedLayoutINSA_7SwizzleILi2ELi4ELi3EEENSA_18smem_ptr_flag_bitsILi16EEENSV_INSB_IJNSC_ILi8EEESJ_EEENSB_IJSJ_SE_EEEEEEEvEENS14_INSA_18SM100_TMA_2SM_LOADENS16_IS18_S1A_NSV_INSB_IJSJ_S1B_EEENSB_IJSE_SJ_EEEEEEEvEEEENS_8epilogue10collective18CollectiveEpilogueINS1O_23Sm100TmaWarpSpecializedILi3ELi2ELi16ELb1ELb0EEEJNSB_IJSI_SI_SK_EEENSB_IJNSV_ISI_SE_EENSV_INSB_IJNSC_ILi16EEESD_EEES1J_EEEEESM_NSB_IJNSB_IJllllEEESE_SX_EEESM_S20_NS1O_6fusion15FusionCallbacksIS1S_NS21_17LinearCombinationISM_fSM_fLNS_15FloatRoundStyleE2EEES1T_S1Y_JEEENSA_5SM1004TMEM4LOAD26SM100_TMEM_LOAD_32dp32b16xENSA_20SM90_TMA_LOAD_IM2COLENS16_INS17_ILi1ELi4ELi3EEES1A_NSV_INSB_IJS1B_S1V_EEENSB_IJS1V_SE_EEEEEEENSA_39AutoVectorizingCopyWithAssumedAlignmentILi128EEENSA_21SM90_TMA_STORE_IM2COLES2G_S2I_S2I_EEEvvEEEEvNT_6ParamsE --------------------------
	.section	.nv.shared._ZN7cutlass13device_kernelINS_4conv6kernel13ConvUniversalINS1_16ConvProblemShapeILNS1_8OperatorE1ELi3EEENS1_10collective14CollectiveConvINS1_47MainloopSm100TmaUmmaWarpSpecializedImplicitGemmILS5_1ELi35ELi3ELi1ELi2EN4cute5tupleIJNSA_1CILi2EEENSC_ILi1EEESE_EEEEENSB_IJNSC_ILi128EEENSC_ILi64EEENSB_IJNSC_ILi32EEEEEEEEENS_10bfloat16_tESM_NSA_8TiledMMAINSA_8MMA_AtomIJNSA_26SM100_MMA_F16BF16_2x1SM_SSISM_SM_fLi128ELi64ELNSA_4UMMA5MajorE0ELSR_1ELNSQ_7ScaleInE0ELSS_0EEEEEENSA_6LayoutINSB_IJSE_SE_SE_EEENSB_IJNSC_ILi0EEESX_SX_EEEEENSB_IJNSA_10UnderscoreES10_S10_EEEEENS7_6detail27Sm100ImplicitGemmTileTraitsINSA_25SM100_TMA_2SM_LOAD_IM2COLENSA_14ComposedLayoutINSA_7SwizzleILi2ELi4ELi3EEENSA_18smem_ptr_flag_bitsILi16EEENSV_INSB_IJNSC_ILi8EEESJ_EEENSB_IJSJ_SE_EEEEEEEvEENS14_INSA_18SM100_TMA_2SM_LOADENS16_IS18_S1A_NSV_INSB_IJSJ_S1B_EEENSB_IJSE_SJ_EEEEEEEvEEEENS_8epilogue10collective18CollectiveEpilogueINS1O_23Sm100TmaWarpSpecializedILi3ELi2ELi16ELb1ELb0EEEJNSB_IJSI_SI_SK_EEENSB_IJNSV_ISI_SE_EENSV_INSB_IJNSC_ILi16EEESD_EEES1J_EEEEESM_NSB_IJNSB_IJllllEEESE_SX_EEESM_S20_NS1O_6fusion15FusionCallbacksIS1S_NS21_17LinearCombinationISM_fSM_fLNS_15FloatRoundStyleE2EEES1T_S1Y_JEEENSA_5SM1004TMEM4LOAD26SM100_TMEM_LOAD_32dp32b16xENSA_20SM90_TMA_LOAD_IM2COLENS16_INS17_ILi1ELi4ELi3EEES1A_NSV_INSB_IJS1B_S1V_EEENSB_IJS1V_SE_EEEEEEENSA_39AutoVectorizingCopyWithAssumedAlignmentILi128EEENSA_21SM90_TMA_STORE_IM2COLES2G_S2I_S2I_EEEvvEEEEvNT_6ParamsE,"aw",@nobits
	.sectionflags	@""
	.align	16
	.zero		1024


//--------------------- .nv.shared.reserved.0     --------------------------
	.section	.nv.shared.reserved.0,"aw",@nobits
	.weak		__nv_reservedSMEM_offset_0_alias
	.size		__nv_reservedSMEM_offset_0_alias, 0, 64
	.other		__nv_reservedSMEM_offset_0_alias,@"STO_CUDA_RESERVED_SHARED STV_DEFAULT"
__nv_reservedSMEM_offset_0_alias:
	.zero		0
.nv.shared.reserved.0:
	.zero		64
	.weak		__nv_reservedSMEM_tcgen05_partition
	.type		__nv_reservedSMEM_tcgen05_partition,@object
	.size		__nv_reservedSMEM_tcgen05_partition,(.L_0 - __nv_reservedSMEM_tcgen05_partition)
__nv_reservedSMEM_tcgen05_partition:
	.zero		32
.L_0:


//--------------------- .nv.global                --------------------------
	.section	.nv.global,"aw",@nobits
.nv.global:
	.type		_ZN39_INTERNAL_4160eb1c_4_k_cu_8fe3be3e_32594cute1_E,@object
	.size		_ZN39_INTERNAL_4160eb1c_4_k_cu_8fe3be3e_32594cute1_E,(_ZN39_INTERNAL_4160eb1c_4_k_cu_8fe3be3e_32594cuda3std3__45__cpo6cbeginE - _ZN39_INTERNAL_4160eb1c_4_k_cu_8fe3be3e_32594cute1_E)
_ZN39_INTERNAL_4160eb1c_4_k_cu_8fe3be3e_32594cute1_E:
	.zero		1
	.type		_ZN39_INTERNAL_4160eb1c_4_k_cu_8fe3be3e_32594cuda3std3__45__cpo6cbeginE,@object
	.size		_ZN39_INTERNAL_4160eb1c_4_k_cu_8fe3be3e_32594cuda3std3__45__cpo6cbeginE,(_ZN39_INTERNAL_4160eb1c_4_k_cu_8fe3be3e_32594cuda3std3__48in_placeE - _ZN39_INTERNAL_4160eb1c_4_k_cu_8fe3be3e_32594cuda3std3__45__cpo6cbeginE)
_ZN39_INTERNAL_4160eb1c_4_k_cu_8fe3be3e_32594cuda3std3__45__cpo6cbeginE:
	.zero		1
	.type		_ZN39_INTERNAL_4160eb1c_4_k_cu_8fe3be3e_32594cuda3std3__48in_placeE,@object
	.size		_ZN39_INTERNAL_4160eb1c_4_k_cu_8fe3be3e_32594cuda3std3__48in_placeE,(_ZN39_INTERNAL_4160eb1c_4_k_cu_8fe3be3e_32594cuda3std6ranges3__45__cpo9iter_moveE - _ZN39_INTERNAL_4160eb1c_4_k_cu_8fe3be3e_32594cuda3std3__48in_placeE)
_ZN39_INTERNAL_4160eb1c_4_k_cu_8fe3be3e_32594cuda3std3__48in_placeE:
	.zero		1
	.type		_ZN39_INTERNAL_4160eb1c_4_k_cu_8fe3be3e_32594cuda3std6ranges3__45__cpo9iter_moveE,@object
	.size		_ZN39_INTERNAL_4160eb1c_4_k_cu_8fe3be3e_32594cuda3std6ranges3__45__cpo9iter_moveE,(_ZN39_INTERNAL_4160eb1c_4_k_cu_8fe3be3e_32594cuda3std3__45__cpo5beginE - _ZN39_INTERNAL_4160eb1c_4_k_cu_8fe3be3e_32594cuda3std6ranges3__45__cpo9iter_moveE)
_ZN39_INTERNAL_4160eb1c_4_k_cu_8fe3be3e_32594cuda3std6ranges3__45__cpo9iter_moveE:
	.zero		1
	.type		_ZN39_INTERNAL_4160eb1c_4_k_cu_8fe3be3e_32594cuda3std3__45__cpo5beginE,@object
	.size		_ZN39_INTERNAL_4160eb1c_4_k_cu_8fe3be3e_32594cuda3std3__45__cpo5beginE,(_ZN39_INTERNAL_4160eb1c_4_k_cu_8fe3be3e_32594cuda3std3__441_GLOBAL__N__4160eb1c_4_k_cu_8fe3be3e_32596ignoreE - _ZN39_INTERNAL_4160eb1c_4_k_cu_8fe3be3e_32594cuda3std3__45__cpo5beginE)
_ZN39_INTERNAL_4160eb1c_4_k_cu_8fe3be3e_32594cuda3std3__45__cpo5beginE:
	.zero		1
	.type		_ZN39_INTERNAL_4160eb1c_4_k_cu_8fe3be3e_32594cuda3std3__441_GLOBAL__N__4160eb1c_4_k_cu_8fe3be3e_32596ignoreE,@object
	.size		_ZN39_INTERNAL_4160eb1c_4_k_cu_8fe3be3e_32594cuda3std3__441_GLOBAL__N__4160eb1c_4_k_cu_8fe3be3e_32596ignoreE,(_ZN39_INTERNAL_4160eb1c_4_k_cu_8fe3be3e_32594cute7productE - _ZN39_INTERNAL_4160eb1c_4_k_cu_8fe3be3e_32594cuda3std3__441_GLOBAL__N__4160eb1c_4_k_cu_8fe3be3e_32596ignoreE)
_ZN39_INTERNAL_4160eb1c_4_k_cu_8fe3be3e_32594cuda3std3__441_GLOBAL__N__4160eb1c_4_k_cu_8fe3be3e_32596ignoreE:
	.zero		1
	.type		_ZN39_INTERNAL_4160eb1c_4_k_cu_8fe3be3e_32594cute7productE,@object
	.size		_ZN39_INTERNAL_4160eb1c_4_k_cu_8fe3be3e_32594cute7productE,(_ZN39_INTERNAL_4160eb1c_4_k_cu_8fe3be3e_32594cuda3std3__45__cpo3endE - _ZN39_INTERNAL_4160eb1c_4_k_cu_8fe3be3e_32594cute7productE)
_ZN39_INTERNAL_4160eb1c_4_k_cu_8fe3be3e_32594cute7productE:
	.zero		1
	.type		_ZN39_INTERNAL_4160eb1c_4_k_cu_8fe3be3e_32594cuda3std3__45__cpo3endE,@object
	.size		_ZN39_INTERNAL_4160eb1c_4_k_cu_8fe3be3e_32594cuda3std3__45__cpo3endE,(_ZN39_INTERNAL_4160eb1c_4_k_cu_8fe3be3e_32594cuda3std3__419piecewise_constructE - _ZN39_INTERNAL_4160eb1c_4_k_cu_8fe3be3e_32594cuda3std3__45__cpo3endE)
_ZN39_INTERNAL_4160eb1c_4_k_cu_8fe3be3e_32594cuda3std3__45__cpo3endE:
	.zero		1
	.type		_ZN39_INTERNAL_4160eb1c_4_k_cu_8fe3be3e_32594cuda3std3__419piecewise_constructE,@object
	.size		_ZN39_INTERNAL_4160eb1c_4_k_cu_8fe3be3e_32594cuda3std3__419piecewise_constructE,(_ZN39_INTERNAL_4160eb1c_4_k_cu_8fe3be3e_32594cuda3std3__45__cpo4cendE - _ZN39_INTERNAL_4160eb1c_4_k_cu_8fe3be3e_32594cuda3std3__419piecewise_constructE)
_ZN39_INTERNAL_4160eb1c_4_k_cu_8fe3be3e_32594cuda3std3__419piecewise_constructE:
	.zero		1
	.type		_ZN39_INTERNAL_4160eb1c_4_k_cu_8fe3be3e_32594cuda3std3__45__cpo4cendE,@object
	.size		_ZN39_INTERNAL_4160eb1c_4_k_cu_8fe3be3e_32594cuda3std3__45__cpo4cendE,(_ZN39_INTERNAL_4160eb1c_4_k_cu_8fe3be3e_32594cuda3std6ranges3__45__cpo4swapE - _ZN39_INTERNAL_4160eb1c_4_k_cu_8fe3be3e_32594cuda3std3__45__cpo4cendE)
_ZN39_INTERNAL_4160eb1c_4_k_cu_8fe3be3e_32594cuda3std3__45__cpo4cendE:
	.zero		1
	.type		_ZN39_INTERNAL_4160eb1c_4_k_cu_8fe3be3e_32594cuda3std6ranges3__45__cpo4swapE,@object
	.size		_ZN39_INTERNAL_4160eb1c_4_k_cu_8fe3be3e_32594cuda3std6ranges3__45__cpo4swapE,(.L_10 - _ZN39_INTERNAL_4160eb1c_4_k_cu_8fe3be3e_32594cuda3std6ranges3__45__cpo4swapE)
_ZN39_INTERNAL_4160eb1c_4_k_cu_8fe3be3e_32594cuda3std6ranges3__45__cpo4swapE:
	.zero		1
.L_10:


//--------------------- .nv.constant0._ZN7cutlass13device_kernelINS_4conv6kernel13ConvUniversalINS1_16ConvProblemShapeILNS1_8OperatorE1ELi3EEENS1_10collective14CollectiveConvINS1_47MainloopSm100TmaUmmaWarpSpecializedImplicitGemmILS5_1ELi35ELi3ELi1ELi2EN4cute5tupleIJNSA_1CILi2EEENSC_ILi1EEESE_EEEEENSB_IJNSC_ILi128EEENSC_ILi64EEENSB_IJNSC_ILi32EEEEEEEEENS_10bfloat16_tESM_NSA_8TiledMMAINSA_8MMA_AtomIJNSA_26SM100_MMA_F16BF16_2x1SM_SSISM_SM_fLi128ELi64ELNSA_4UMMA5MajorE0ELSR_1ELNSQ_7ScaleInE0ELSS_0EEEEEENSA_6LayoutINSB_IJSE_SE_SE_EEENSB_IJNSC_ILi0EEESX_SX_EEEEENSB_IJNSA_10UnderscoreES10_S10_EEEEENS7_6detail27Sm100ImplicitGemmTileTraitsINSA_25SM100_TMA_2SM_LOAD_IM2COLENSA_14ComposedLayoutINSA_7SwizzleILi2ELi4ELi3EEENSA_18smem_ptr_flag_bitsILi16EEENSV_INSB_IJNSC_ILi8EEESJ_EEENSB_IJSJ_SE_EEEEEEEvEENS14_INSA_18SM100_TMA_2SM_LOADENS16_IS18_S1A_NSV_INSB_IJSJ_S1B_EEENSB_IJSE_SJ_EEEEEEEvEEEENS_8epilogue10collective18CollectiveEpilogueINS1O_23Sm100TmaWarpSpecializedILi3ELi2ELi16ELb1ELb0EEEJNSB_IJSI_SI_SK_EEENSB_IJNSV_ISI_SE_EENSV_INSB_IJNSC_ILi16EEESD_EEES1J_EEEEESM_NSB_IJNSB_IJllllEEESE_SX_EEESM_S20_NS1O_6fusion15FusionCallbacksIS1S_NS21_17LinearCombinationISM_fSM_fLNS_15FloatRoundStyleE2EEES1T_S1Y_JEEENSA_5SM1004TMEM4LOAD26SM100_TMEM_LOAD_32dp32b16xENSA_20SM90_TMA_LOAD_IM2COLENS16_INS17_ILi1ELi4ELi3EEES1A_NSV_INSB_IJS1B_S1V_EEENSB_IJS1V_SE_EEEEEEENSA_39AutoVectorizingCopyWithAssumedAlignmentILi128EEENSA_21SM90_TMA_STORE_IM2COLES2G_S2I_S2I_EEEvvEEEEvNT_6ParamsE --------------------------
	.section	.nv.constant0._ZN7cutlass13device_kernelINS_4conv6kernel13ConvUniversalINS1_16ConvProblemShapeILNS1_8OperatorE1ELi3EEENS1_10collective14CollectiveConvINS1_47MainloopSm100TmaUmmaWarpSpecializedImplicitGemmILS5_1ELi35ELi3ELi1ELi2EN4cute5tupleIJNSA_1CILi2EEENSC_ILi1EEESE_EEEEENSB_IJNSC_ILi128EEENSC_ILi64EEENSB_IJNSC_ILi32EEEEEEEEENS_10bfloat16_tESM_NSA_8TiledMMAINSA_8MMA_AtomIJNSA_26SM100_MMA_F16BF16_2x1SM_SSISM_SM_fLi128ELi64ELNSA_4UMMA5MajorE0ELSR_1ELNSQ_7ScaleInE0ELSS_0EEEEEENSA_6LayoutINSB_IJSE_SE_SE_EEENSB_IJNSC_ILi0EEESX_SX_EEEEENSB_IJNSA_10UnderscoreES10_S10_EEEEENS7_6detail27Sm100ImplicitGemmTileTraitsINSA_25SM100_TMA_2SM_LOAD_IM2COLENSA_14ComposedLayoutINSA_7SwizzleILi2ELi4ELi3EEENSA_18smem_ptr_flag_bitsILi16EEENSV_INSB_IJNSC_ILi8EEESJ_EEENSB_IJSJ_SE_EEEEEEEvEENS14_INSA_18SM100_TMA_2SM_LOADENS16_IS18_S1A_NSV_INSB_IJSJ_S1B_EEENSB_IJSE_SJ_EEEEEEEvEEEENS_8epilogue10collective18CollectiveEpilogueINS1O_23Sm100TmaWarpSpecializedILi3ELi2ELi16ELb1ELb0EEEJNSB_IJSI_SI_SK_EEENSB_IJNSV_ISI_SE_EENSV_INSB_IJNSC_ILi16EEESD_EEES1J_EEEEESM_NSB_IJNSB_IJllllEEESE_SX_EEESM_S20_NS1O_6fusion15FusionCallbacksIS1S_NS21_17LinearCombinationISM_fSM_fLNS_15FloatRoundStyleE2EEES1T_S1Y_JEEENSA_5SM1004TMEM4LOAD26SM100_TMEM_LOAD_32dp32b16xENSA_20SM90_TMA_LOAD_IM2COLENS16_INS17_ILi1ELi4ELi3EEES1A_NSV_INSB_IJS1B_S1V_EEENSB_IJS1V_SE_EEEEEEENSA_39AutoVectorizingCopyWithAssumedAlignmentILi128EEENSA_21SM90_TMA_STORE_IM2COLES2G_S2I_S2I_EEEvvEEEEvNT_6ParamsE,"a",@progbits
	.sectionflags	@""
	.align	4
.nv.constant0._ZN7cutlass13device_kernelINS_4conv6kernel13ConvUniversalINS1_16ConvProblemShapeILNS1_8OperatorE1ELi3EEENS1_10collective14CollectiveConvINS1_47MainloopSm100TmaUmmaWarpSpecializedImplicitGemmILS5_1ELi35ELi3ELi1ELi2EN4cute5tupleIJNSA_1CILi2EEENSC_ILi1EEESE_EEEEENSB_IJNSC_ILi128EEENSC_ILi64EEENSB_IJNSC_ILi32EEEEEEEEENS_10bfloat16_tESM_NSA_8TiledMMAINSA_8MMA_AtomIJNSA_26SM100_MMA_F16BF16_2x1SM_SSISM_SM_fLi128ELi64ELNSA_4UMMA5MajorE0ELSR_1ELNSQ_7ScaleInE0ELSS_0EEEEEENSA_6LayoutINSB_IJSE_SE_SE_EEENSB_IJNSC_ILi0EEESX_SX_EEEEENSB_IJNSA_10UnderscoreES10_S10_EEEEENS7_6detail27Sm100ImplicitGemmTileTraitsINSA_25SM100_TMA_2SM_LOAD_IM2COLENSA_14ComposedLayoutINSA_7SwizzleILi2ELi4ELi3EEENSA_18smem_ptr_flag_bitsILi16EEENSV_INSB_IJNSC_ILi8EEESJ_EEENSB_IJSJ_SE_EEEEEEEvEENS14_INSA_18SM100_TMA_2SM_LOADENS16_IS18_S1A_NSV_INSB_IJSJ_S1B_EEENSB_IJSE_SJ_EEEEEEEvEEEENS_8epilogue10collective18CollectiveEpilogueINS1O_23Sm100TmaWarpSpecializedILi3ELi2ELi16ELb1ELb0EEEJNSB_IJSI_SI_SK_EEENSB_IJNSV_ISI_SE_EENSV_INSB_IJNSC_ILi16EEESD_EEES1J_EEEEESM_NSB_IJNSB_IJllllEEESE_SX_EEESM_S20_NS1O_6fusion15FusionCallbacksIS1S_NS21_17LinearCombinationISM_fSM_fLNS_15FloatRoundStyleE2EEES1T_S1Y_JEEENSA_5SM1004TMEM4LOAD26SM100_TMEM_LOAD_32dp32b16xENSA_20SM90_TMA_LOAD_IM2COLENS16_INS17_ILi1ELi4ELi3EEES1A_NSV_INSB_IJS1B_S1V_EEENSB_IJS1V_SE_EEEEEEENSA_39AutoVectorizingCopyWithAssumedAlignmentILi128EEENSA_21SM90_TMA_STORE_IM2COLES2G_S2I_S2I_EEEvvEEEEvNT_6ParamsE:
	.zero		3200


//--------------------- SYMBOLS --------------------------

	.type		.nv.reservedSmem.offset0,@object
	.size		.nv.reservedSmem.offset0,0x4
	.type		.nv.reservedSmem.cap,@object
	.size		.nv.reservedSmem.cap,0x4
	.type		__assertfail,@function
